	.target	sm_90a

	.elftype	@"ET_EXEC"


//--------------------- .note.nv.tkinfo           --------------------------
	.section	.note.nv.tkinfo,"",@"SHT_NOTE"
	.sectionflags	@"SHF_NOTE_NV_TKINFO"
	.tkinfo
        /*0018*/ 	.word	0x00000002
        /*0030*/ 	.string	""
        /*0030*/ 	.string	"ptxas"
        /*0030*/ 	.string	"Cuda compilation tools, release 13.0, V13.0.88"
        /*0030*/ 	.string	"Build cuda_13.0.r13.0/compiler.36424714_0"
        /*0030*/ 	.string	"-arch sm_90a -m 64 "



//--------------------- .note.nv.cuinfo           --------------------------
	.section	.note.nv.cuinfo,"",@"SHT_NOTE"
	.sectionflags	@"SHF_NOTE_NV_CUINFO"
        /*0018*/ 	.short	0x0002
        /*001a*/ 	.short	0x005a
        /*001c*/ 	.short	0x0082
	.zero		2


//--------------------- .nv.info                  --------------------------
	.section	.nv.info,"",@"SHT_CUDA_INFO"
	.align	4


	//----- nvinfo : EIATTR_REGCOUNT
	.align		4
        /*0000*/ 	.byte	0x04, 0x2f
        /*0002*/ 	.short	(.L_12 - .L_11)
	.align		4
.L_11:
        /*0004*/ 	.word	index@(_ZN7cutlass13device_kernelINS_4conv6kernel13ConvUniversalINS1_16ConvProblemShapeILNS1_8OperatorE0ELi2EEENS1_10collective14CollectiveConvINS1_46MainloopSm90TmaGmmaWarpSpecializedImplicitGemmILS5_0ELi18ELi2EN4cute5tupleIJNSA_1CILi1EEESD_SD_EEENS1_36KernelImplicitTmaWarpSpecializedSm90ELi1EEENSB_IJNSC_ILi128EEENSC_ILi64EEENSB_IJNSC_ILi32EEEEEEEEENS_6half_tESM_NSA_8TiledMMAINSA_8MMA_AtomIJNSA_4SM904GMMA25MMA_64x64x16_F32F16F16_SSILNSQ_5MajorE0ELSS_0ELNSQ_7ScaleInE1ELST_1EEEEEENSA_6LayoutISE_NSB_IJNSC_ILi0EEESX_SX_EEEEENSB_IJNSA_10UnderscoreES10_S10_EEEEENS7_6detail26Sm90ImplicitGemmTileTraitsINSA_20SM90_TMA_LOAD_IM2COLENSA_14ComposedLayoutINSA_7SwizzleILi2ELi4ELi3EEENSA_18smem_ptr_flag_bitsILi16EEENSW_INSB_IJNSB_IJNSC_ILi8EEENSC_ILi16EEEEEENSB_IJSJ_SD_EEENSB_IJSD_NSC_ILi18EEEEEEEEENSB_IJNSB_IJSJ_NSC_ILi256EEEEEENSB_IJSD_SX_EEENSB_IJSX_NSC_ILi4096EEEEEEEEEEEEEvEENS14_INSA_13SM90_TMA_LOADENS16_IS18_S1A_NSW_INSB_IJNSB_IJS1B_S1B_EEES1E_S1G_EEENSB_IJS1J_S1K_NSB_IJSX_NSC_ILi2048EEEEEEEEEEEEEvEEEENS_8epilogue10collective6detail29Sm90TmaWarpSpecializedAdapterINS22_15DefaultEpilogueISM_NSB_IJNSB_IJlllEEESD_SX_EEES27_NS21_6thread17LinearCombinationISM_Li1EffLNS28_9ScaleType4KindE0ELNS_15FloatRoundStyleE2ESM_EENS_4gemm15EpilogueDefaultEEEEEvvEEEEvNT_6ParamsE)
        /*0008*/ 	.word	0x0000005a


	//----- nvinfo : EIATTR_FRAME_SIZE
	.align		4
.L_12:
        /*000c*/ 	.byte	0x04, 0x11
        /*000e*/ 	.short	(.L_14 - .L_13)
	.align		4
.L_13:
        /*0010*/ 	.word	index@(_ZN7cutlass13device_kernelINS_4conv6kernel13ConvUniversalINS1_16ConvProblemShapeILNS1_8OperatorE0ELi2EEENS1_10collective14CollectiveConvINS1_46MainloopSm90TmaGmmaWarpSpecializedImplicitGemmILS5_0ELi18ELi2EN4cute5tupleIJNSA_1CILi1EEESD_SD_EEENS1_36KernelImplicitTmaWarpSpecializedSm90ELi1EEENSB_IJNSC_ILi128EEENSC_ILi64EEENSB_IJNSC_ILi32EEEEEEEEENS_6half_tESM_NSA_8TiledMMAINSA_8MMA_AtomIJNSA_4SM904GMMA25MMA_64x64x16_F32F16F16_SSILNSQ_5MajorE0ELSS_0ELNSQ_7ScaleInE1ELST_1EEEEEENSA_6LayoutISE_NSB_IJNSC_ILi0EEESX_SX_EEEEENSB_IJNSA_10UnderscoreES10_S10_EEEEENS7_6detail26Sm90ImplicitGemmTileTraitsINSA_20SM90_TMA_LOAD_IM2COLENSA_14ComposedLayoutINSA_7SwizzleILi2ELi4ELi3EEENSA_18smem_ptr_flag_bitsILi16EEENSW_INSB_IJNSB_IJNSC_ILi8EEENSC_ILi16EEEEEENSB_IJSJ_SD_EEENSB_IJSD_NSC_ILi18EEEEEEEEENSB_IJNSB_IJSJ_NSC_ILi256EEEEEENSB_IJSD_SX_EEENSB_IJSX_NSC_ILi4096EEEEEEEEEEEEEvEENS14_INSA_13SM90_TMA_LOADENS16_IS18_S1A_NSW_INSB_IJNSB_IJS1B_S1B_EEES1E_S1G_EEENSB_IJS1J_S1K_NSB_IJSX_NSC_ILi2048EEEEEEEEEEEEEvEEEENS_8epilogue10collective6detail29Sm90TmaWarpSpecializedAdapterINS22_15DefaultEpilogueISM_NSB_IJNSB_IJlllEEESD_SX_EEES27_NS21_6thread17LinearCombinationISM_Li1EffLNS28_9ScaleType4KindE0ELNS_15FloatRoundStyleE2ESM_EENS_4gemm15EpilogueDefaultEEEEEvvEEEEvNT_6ParamsE)
        /*0014*/ 	.word	0x00000000


	//----- nvinfo : EIATTR_MIN_STACK_SIZE
	.align		4
.L_14:
        /*0018*/ 	.byte	0x04, 0x12
        /*001a*/ 	.short	(.L_16 - .L_15)
	.align		4
.L_15:
        /*001c*/ 	.word	index@(_ZN7cutlass13device_kernelINS_4conv6kernel13ConvUniversalINS1_16ConvProblemShapeILNS1_8OperatorE0ELi2EEENS1_10collective14CollectiveConvINS1_46MainloopSm90TmaGmmaWarpSpecializedImplicitGemmILS5_0ELi18ELi2EN4cute5tupleIJNSA_1CILi1EEESD_SD_EEENS1_36KernelImplicitTmaWarpSpecializedSm90ELi1EEENSB_IJNSC_ILi128EEENSC_ILi64EEENSB_IJNSC_ILi32EEEEEEEEENS_6half_tESM_NSA_8TiledMMAINSA_8MMA_AtomIJNSA_4SM904GMMA25MMA_64x64x16_F32F16F16_SSILNSQ_5MajorE0ELSS_0ELNSQ_7ScaleInE1ELST_1EEEEEENSA_6LayoutISE_NSB_IJNSC_ILi0EEESX_SX_EEEEENSB_IJNSA_10UnderscoreES10_S10_EEEEENS7_6detail26Sm90ImplicitGemmTileTraitsINSA_20SM90_TMA_LOAD_IM2COLENSA_14ComposedLayoutINSA_7SwizzleILi2ELi4ELi3EEENSA_18smem_ptr_flag_bitsILi16EEENSW_INSB_IJNSB_IJNSC_ILi8EEENSC_ILi16EEEEEENSB_IJSJ_SD_EEENSB_IJSD_NSC_ILi18EEEEEEEEENSB_IJNSB_IJSJ_NSC_ILi256EEEEEENSB_IJSD_SX_EEENSB_IJSX_NSC_ILi4096EEEEEEEEEEEEEvEENS14_INSA_13SM90_TMA_LOADENS16_IS18_S1A_NSW_INSB_IJNSB_IJS1B_S1B_EEES1E_S1G_EEENSB_IJS1J_S1K_NSB_IJSX_NSC_ILi2048EEEEEEEEEEEEEvEEEENS_8epilogue10collective6detail29Sm90TmaWarpSpecializedAdapterINS22_15DefaultEpilogueISM_NSB_IJNSB_IJlllEEESD_SX_EEES27_NS21_6thread17LinearCombinationISM_Li1EffLNS28_9ScaleType4KindE0ELNS_15FloatRoundStyleE2ESM_EENS_4gemm15EpilogueDefaultEEEEEvvEEEEvNT_6ParamsE)
        /*0020*/ 	.word	0x00000000
.L_16:


//--------------------- .nv.compat                --------------------------
	.section	.nv.compat,"",@"SHT_CUDA_COMPAT_INFO"
	.align	4
        /*0000*/ 	.byte	0x02, 0x09, 0x01, 0x00, 0x02, 0x02, 0x04, 0x00, 0x02, 0x05, 0x05, 0x00, 0x03, 0x07, 0x01, 0x01
        /*0010*/ 	.byte	0x02, 0x03, 0x01, 0x00, 0x02, 0x06, 0x01, 0x00, 0x04, 0x0b, 0x08, 0x00, 0x00, 0x00, 0x00, 0x00
        /*0020*/ 	.byte	0x00, 0x00, 0x00, 0x00


//--------------------- .nv.info._ZN7cutlass13device_kernelINS_4conv6kernel13ConvUniversalINS1_16ConvProblemShapeILNS1_8OperatorE0ELi2EEENS1_10collective14CollectiveConvINS1_46MainloopSm90TmaGmmaWarpSpecializedImplicitGemmILS5_0ELi18ELi2EN4cute5tupleIJNSA_1CILi1EEESD_SD_EEENS1_36KernelImplicitTmaWarpSpecializedSm90ELi1EEENSB_IJNSC_ILi128EEENSC_ILi64EEENSB_IJNSC_ILi32EEEEEEEEENS_6half_tESM_NSA_8TiledMMAINSA_8MMA_AtomIJNSA_4SM904GMMA25MMA_64x64x16_F32F16F16_SSILNSQ_5MajorE0ELSS_0ELNSQ_7ScaleInE1ELST_1EEEEEENSA_6LayoutISE_NSB_IJNSC_ILi0EEESX_SX_EEEEENSB_IJNSA_10UnderscoreES10_S10_EEEEENS7_6detail26Sm90ImplicitGemmTileTraitsINSA_20SM90_TMA_LOAD_IM2COLENSA_14ComposedLayoutINSA_7SwizzleILi2ELi4ELi3EEENSA_18smem_ptr_flag_bitsILi16EEENSW_INSB_IJNSB_IJNSC_ILi8EEENSC_ILi16EEEEEENSB_IJSJ_SD_EEENSB_IJSD_NSC_ILi18EEEEEEEEENSB_IJNSB_IJSJ_NSC_ILi256EEEEEENSB_IJSD_SX_EEENSB_IJSX_NSC_ILi4096EEEEEEEEEEEEEvEENS14_INSA_13SM90_TMA_LOADENS16_IS18_S1A_NSW_INSB_IJNSB_IJS1B_S1B_EEES1E_S1G_EEENSB_IJS1J_S1K_NSB_IJSX_NSC_ILi2048EEEEEEEEEEEEEvEEEENS_8epilogue10collective6detail29Sm90TmaWarpSpecializedAdapterINS22_15DefaultEpilogueISM_NSB_IJNSB_IJlllEEESD_SX_EEES27_NS21_6thread17LinearCombinationISM_Li1EffLNS28_9ScaleType4KindE0ELNS_15FloatRoundStyleE2ESM_EENS_4gemm15EpilogueDefaultEEEEEvvEEEEvNT_6ParamsE --------------------------
	.section	.nv.info._ZN7cutlass13device_kernelINS_4conv6kernel13ConvUniversalINS1_16ConvProblemShapeILNS1_8OperatorE0ELi2EEENS1_10collective14CollectiveConvINS1_46MainloopSm90TmaGmmaWarpSpecializedImplicitGemmILS5_0ELi18ELi2EN4cute5tupleIJNSA_1CILi1EEESD_SD_EEENS1_36KernelImplicitTmaWarpSpecializedSm90ELi1EEENSB_IJNSC_ILi128EEENSC_ILi64EEENSB_IJNSC_ILi32EEEEEEEEENS_6half_tESM_NSA_8TiledMMAINSA_8MMA_AtomIJNSA_4SM904GMMA25MMA_64x64x16_F32F16F16_SSILNSQ_5MajorE0ELSS_0ELNSQ_7ScaleInE1ELST_1EEEEEENSA_6LayoutISE_NSB_IJNSC_ILi0EEESX_SX_EEEEENSB_IJNSA_10UnderscoreES10_S10_EEEEENS7_6detail26Sm90ImplicitGemmTileTraitsINSA_20SM90_TMA_LOAD_IM2COLENSA_14ComposedLayoutINSA_7SwizzleILi2ELi4ELi3EEENSA_18smem_ptr_flag_bitsILi16EEENSW_INSB_IJNSB_IJNSC_ILi8EEENSC_ILi16EEEEEENSB_IJSJ_SD_EEENSB_IJSD_NSC_ILi18EEEEEEEEENSB_IJNSB_IJSJ_NSC_ILi256EEEEEENSB_IJSD_SX_EEENSB_IJSX_NSC_ILi4096EEEEEEEEEEEEEvEENS14_INSA_13SM90_TMA_LOADENS16_IS18_S1A_NSW_INSB_IJNSB_IJS1B_S1B_EEES1E_S1G_EEENSB_IJS1J_S1K_NSB_IJSX_NSC_ILi2048EEEEEEEEEEEEEvEEEENS_8epilogue10collective6detail29Sm90TmaWarpSpecializedAdapterINS22_15DefaultEpilogueISM_NSB_IJNSB_IJlllEEESD_SX_EEES27_NS21_6thread17LinearCombinationISM_Li1EffLNS28_9ScaleType4KindE0ELNS_15FloatRoundStyleE2ESM_EENS_4gemm15EpilogueDefaultEEEEEvvEEEEvNT_6ParamsE,"",@"SHT_CUDA_INFO"
	.sectionflags	@""
	.align	4


	//----- nvinfo : EIATTR_CUDA_API_VERSION
	.align		4
        /*0000*/ 	.byte	0x04, 0x37
        /*0002*/ 	.short	(.L_18 - .L_17)
.L_17:
        /*0004*/ 	.word	0x00000082


	//----- nvinfo : EIATTR_KPARAM_INFO
	.align		4
.L_18:
        /*0008*/ 	.byte	0x04, 0x17
        /*000a*/ 	.short	(.L_20 - .L_19)
.L_19:
        /*000c*/ 	.word	0x00000000
        /*0010*/ 	.short	0x0000
        /*0012*/ 	.short	0x0070
        /*0014*/ 	.byte	0x00, 0xf0, 0x01, 0x0e


	//----- nvinfo : EIATTR_SPARSE_MMA_MASK
	.align		4
.L_20:
        /*0018*/ 	.byte	0x03, 0x50
        /*001a*/ 	.short	0x0000


	//----- nvinfo : EIATTR_MAXREG_COUNT
	.align		4
        /*001c*/ 	.byte	0x03, 0x1b
        /*001e*/ 	.short	0x00ff


	//----- nvinfo : EIATTR_NUM_BARRIERS
	.align		4
        /*0020*/ 	.byte	0x02, 0x4c
        /*0022*/ 	.byte	0x01
	.zero		1


	//----- nvinfo : EIATTR_MERCURY_ISA_VERSION
	.align		4
        /*0024*/ 	.byte	0x03, 0x5f
        /*0026*/ 	.short	0x0101


	//----- nvinfo : EIATTR_COOP_GROUP_MASK_REGIDS
	.align		4
        /*0028*/ 	.byte	0x04, 0x29
        /*002a*/ 	.short	(.L_22 - .L_21)


	//   ....[0]....
.L_21:
        /*002c*/ 	.word	0xffffffff


	//   ....[1]....
        /*0030*/ 	.word	0xffffffff


	//   ....[2]....
        /*0034*/ 	.word	0xffffffff


	//----- nvinfo : EIATTR_COOP_GROUP_INSTR_OFFSETS
	.align		4
.L_22:
        /*0038*/ 	.byte	0x04, 0x28
        /*003a*/ 	.short	(.L_24 - .L_23)


	//   ....[0]....
.L_23:
        /*003c*/ 	.word	0x00000060


	//   ....[1]....
        /*0040*/ 	.word	0x00000070


	//   ....[2]....
        /*0044*/ 	.word	0x00000130


	//----- nvinfo : EIATTR_MBARRIER_INSTR_OFFSETS
	.align		4
.L_24:
        /*0048*/ 	.byte	0x04, 0x39
        /*004a*/ 	.short	(.L_26 - .L_25)


	//   ....[0]....
.L_25:
        /*004c*/ 	.word	0x00000270
        /*0050*/ 	.word	0x000000ff
        /*0054*/ 	.word	0x00036000
        /*0058*/ 	.short	0x0100
        /*005a*/ 	.byte	0x08
	.zero		1


	//   ....[1]....
        /*005c*/ 	.word	0x00000280
        /*0060*/ 	.word	0x000000ff
        /*0064*/ 	.word	0x00036090
        /*0068*/ 	.short	0x0100
        /*006a*/ 	.byte	0x08
	.zero		1


	//   ....[2]....
        /*006c*/ 	.word	0x00000290
        /*0070*/ 	.word	0x000000ff
        /*0074*/ 	.word	0x00036008
        /*0078*/ 	.short	0x0100
        /*007a*/ 	.byte	0x08
	.zero		1


	//   ....[3]....
        /*007c*/ 	.word	0x000002a0
        /*0080*/ 	.word	0x000000ff
        /*0084*/ 	.word	0x00036098
        /*0088*/ 	.short	0x0100
        /*008a*/ 	.byte	0x08
	.zero		1


	//   ....[4]....
        /*008c*/ 	.word	0x000002b0
        /*0090*/ 	.word	0x000000ff
        /*0094*/ 	.word	0x00036010
        /*0098*/ 	.short	0x0100
        /*009a*/ 	.byte	0x08
	.zero		1


	//   ....[5]....
        /*009c*/ 	.word	0x000002c0
        /*00a0*/ 	.word	0x000000ff
        /*00a4*/ 	.word	0x000360a0
        /*00a8*/ 	.short	0x0100
        /*00aa*/ 	.byte	0x08
	.zero		1


	//   ....[6]....
        /*00ac*/ 	.word	0x000002d0
        /*00b0*/ 	.word	0x000000ff
        /*00b4*/ 	.word	0x00036018
        /*00b8*/ 	.short	0x0100
        /*00ba*/ 	.byte	0x08
	.zero		1


	//   ....[7]....
        /*00bc*/ 	.word	0x000002e0
        /*00c0*/ 	.word	0x000000ff
        /*00c4*/ 	.word	0x000360a8
        /*00c8*/ 	.short	0x0100
        /*00ca*/ 	.byte	0x08
	.zero		1


	//   ....[8]....
        /*00cc*/ 	.word	0x000002f0
        /*00d0*/ 	.word	0x000000ff
        /*00d4*/ 	.word	0x00036020
        /*00d8*/ 	.short	0x0100
        /*00da*/ 	.byte	0x08
	.zero		1


	//   ....[9]....
        /*00dc*/ 	.word	0x00000300
        /*00e0*/ 	.word	0x000000ff
        /*00e4*/ 	.word	0x000360b0
        /*00e8*/ 	.short	0x0100
        /*00ea*/ 	.byte	0x08
	.zero		1


	//   ....[10]....
        /*00ec*/ 	.word	0x00000310
        /*00f0*/ 	.word	0x000000ff
        /*00f4*/ 	.word	0x00036028
        /*00f8*/ 	.short	0x0100
        /*00fa*/ 	.byte	0x08
	.zero		1


	//   ....[11]....
        /*00fc*/ 	.word	0x00000320
        /*0100*/ 	.word	0x000000ff
        /*0104*/ 	.word	0x000360b8
        /*0108*/ 	.short	0x0100
        /*010a*/ 	.byte	0x08
	.zero		1


	//   ....[12]....
        /*010c*/ 	.word	0x00000330
        /*0110*/ 	.word	0x000000ff
        /*0114*/ 	.word	0x00036030
        /*0118*/ 	.short	0x0100
        /*011a*/ 	.byte	0x08
	.zero		1


	//   ....[13]....
        /*011c*/ 	.word	0x00000340
        /*0120*/ 	.word	0x000000ff
        /*0124*/ 	.word	0x000360c0
        /*0128*/ 	.short	0x0100
        /*012a*/ 	.byte	0x08
	.zero		1


	//   ....[14]....
        /*012c*/ 	.word	0x00000350
        /*0130*/ 	.word	0x000000ff
        /*0134*/ 	.word	0x00036038
        /*0138*/ 	.short	0x0100
        /*013a*/ 	.byte	0x08
	.zero		1


	//   ....[15]....
        /*013c*/ 	.word	0x00000360
        /*0140*/ 	.word	0x000000ff
        /*0144*/ 	.word	0x000360c8
        /*0148*/ 	.short	0x0100
        /*014a*/ 	.byte	0x08
	.zero		1


	//   ....[16]....
        /*014c*/ 	.word	0x00000370
        /*0150*/ 	.word	0x000000ff
        /*0154*/ 	.word	0x00036040
        /*0158*/ 	.short	0x0100
        /*015a*/ 	.byte	0x08
	.zero		1


	//   ....[17]....
        /*015c*/ 	.word	0x00000380
        /*0160*/ 	.word	0x000000ff
        /*0164*/ 	.word	0x000360d0
        /*0168*/ 	.short	0x0100
        /*016a*/ 	.byte	0x08
	.zero		1


	//   ....[18]....
        /*016c*/ 	.word	0x00000390
        /*0170*/ 	.word	0x000000ff
        /*0174*/ 	.word	0x00036048
        /*0178*/ 	.short	0x0100
        /*017a*/ 	.byte	0x08
	.zero		1


	//   ....[19]....
        /*017c*/ 	.word	0x000003a0
        /*0180*/ 	.word	0x000000ff
        /*0184*/ 	.word	0x000360d8
        /*0188*/ 	.short	0x0100
        /*018a*/ 	.byte	0x08
	.zero		1


	//   ....[20]....
        /*018c*/ 	.word	0x000003b0
        /*0190*/ 	.word	0x000000ff
        /*0194*/ 	.word	0x00036050
        /*0198*/ 	.short	0x0100
        /*019a*/ 	.byte	0x08
	.zero		1


	//   ....[21]....
        /*019c*/ 	.word	0x000003c0
        /*01a0*/ 	.word	0x000000ff
        /*01a4*/ 	.word	0x000360e0
        /*01a8*/ 	.short	0x0100
        /*01aa*/ 	.byte	0x08
	.zero		1


	//   ....[22]....
        /*01ac*/ 	.word	0x000003d0
        /*01b0*/ 	.word	0x000000ff
        /*01b4*/ 	.word	0x00036058
        /*01b8*/ 	.short	0x0100
        /*01ba*/ 	.byte	0x08
	.zero		1


	//   ....[23]....
        /*01bc*/ 	.word	0x000003e0
        /*01c0*/ 	.word	0x000000ff
        /*01c4*/ 	.word	0x000360e8
        /*01c8*/ 	.short	0x0100
        /*01ca*/ 	.byte	0x08
	.zero		1


	//   ....[24]....
        /*01cc*/ 	.word	0x000003f0
        /*01d0*/ 	.word	0x000000ff
        /*01d4*/ 	.word	0x00036060
        /*01d8*/ 	.short	0x0100
        /*01da*/ 	.byte	0x08
	.zero		1


	//   ....[25]....
        /*01dc*/ 	.word	0x00000400
        /*01e0*/ 	.word	0x000000ff
        /*01e4*/ 	.word	0x000360f0
        /*01e8*/ 	.short	0x0100
        /*01ea*/ 	.byte	0x08
	.zero		1


	//   ....[26]....
        /*01ec*/ 	.word	0x00000410
        /*01f0*/ 	.word	0x000000ff
        /*01f4*/ 	.word	0x00036068
        /*01f8*/ 	.short	0x0100
        /*01fa*/ 	.byte	0x08
	.zero		1


	//   ....[27]....
        /*01fc*/ 	.word	0x00000420
        /*0200*/ 	.word	0x000000ff
        /*0204*/ 	.word	0x000360f8
        /*0208*/ 	.short	0x0100
        /*020a*/ 	.byte	0x08
	.zero		1


	//   ....[28]....
        /*020c*/ 	.word	0x00000430
        /*0210*/ 	.word	0x000000ff
        /*0214*/ 	.word	0x00036070
        /*0218*/ 	.short	0x0100
        /*021a*/ 	.byte	0x08
	.zero		1


	//   ....[29]....
        /*021c*/ 	.word	0x00000440
        /*0220*/ 	.word	0x000000ff
        /*0224*/ 	.word	0x00036100
        /*0228*/ 	.short	0x0100
        /*022a*/ 	.byte	0x08
	.zero		1


	//   ....[30]....
        /*022c*/ 	.word	0x00000450
        /*0230*/ 	.word	0x000000ff
        /*0234*/ 	.word	0x00036078
        /*0238*/ 	.short	0x0100
        /*023a*/ 	.byte	0x08
	.zero		1


	//   ....[31]....
        /*023c*/ 	.word	0x00000460
        /*0240*/ 	.word	0x000000ff
        /*0244*/ 	.word	0x00036108
        /*0248*/ 	.short	0x0100
        /*024a*/ 	.byte	0x08
	.zero		1


	//   ....[32]....
        /*024c*/ 	.word	0x00000470
        /*0250*/ 	.word	0x000000ff
        /*0254*/ 	.word	0x00036080
        /*0258*/ 	.short	0x0100
        /*025a*/ 	.byte	0x08
	.zero		1


	//   ....[33]....
        /*025c*/ 	.word	0x00000480
        /*0260*/ 	.word	0x000000ff
        /*0264*/ 	.word	0x00036110
        /*0268*/ 	.short	0x0100
        /*026a*/ 	.byte	0x08
	.zero		1


	//   ....[34]....
        /*026c*/ 	.word	0x00000490
        /*0270*/ 	.word	0x000000ff
        /*0274*/ 	.word	0x00036088
        /*0278*/ 	.short	0x0100
        /*027a*/ 	.byte	0x08
	.zero		1


	//   ....[35]....
        /*027c*/ 	.word	0x000004a0
        /*0280*/ 	.word	0x000000ff
        /*0284*/ 	.word	0x00036118
        /*0288*/ 	.short	0x0100
        /*028a*/ 	.byte	0x08
	.zero		1


	//   ....[36]....
        /*028c*/ 	.word	0x00000b50
        /*0290*/ 	.word	0x00000005
        /*0294*/ 	.word	0x00036000
        /*0298*/ 	.short	0x010a
        /*029a*/ 	.byte	0x3f
	.zero		1


	//   ....[37]....
        /*029c*/ 	.word	0x00000ed0
        /*02a0*/ 	.word	0x00000006
        /*02a4*/ 	.word	0x00036000
        /*02a8*/ 	.short	0x010a
        /*02aa*/ 	.byte	0x3f
	.zero		1


	//   ....[38]....
        /*02ac*/ 	.word	0x000010d0
        /*02b0*/ 	.word	0x000000ff
        /*02b4*/ 	.word	0x00000000
        /*02b8*/ 	.short	0x0101
        /*02ba*/ 	.byte	0x06
	.zero		1


	//   ....[39]....
        /*02bc*/ 	.word	0x000012c0
        /*02c0*/ 	.word	0x00000003
        /*02c4*/ 	.word	0x00000000
        /*02c8*/ 	.short	0x0101
        /*02ca*/ 	.byte	0x3f
	.zero		1


	//   ....[40]....
        /*02cc*/ 	.word	0x000060c0
        /*02d0*/ 	.word	0x0000000c
        /*02d4*/ 	.word	0x00036090
        /*02d8*/ 	.short	0x010a
        /*02da*/ 	.byte	0x3f
	.zero		1


	//   ....[41]....
        /*02dc*/ 	.word	0x00006770
        /*02e0*/ 	.word	0x00000004
        /*02e4*/ 	.word	0x00000000
        /*02e8*/ 	.short	0x010a
        /*02ea*/ 	.byte	0x3f
	.zero		1


	//   ....[42]....
        /*02ec*/ 	.word	0x00006820
        /*02f0*/ 	.word	0x00000002
        /*02f4*/ 	.word	0x00000000
        /*02f8*/ 	.short	0x010a
        /*02fa*/ 	.byte	0x3f
	.zero		1


	//   ....[43]....
        /*02fc*/ 	.word	0x000068d0
        /*0300*/ 	.word	0x00000002
        /*0304*/ 	.word	0x00000000
        /*0308*/ 	.short	0x010a
        /*030a*/ 	.byte	0x3f
	.zero		1


	//   ....[44]....
        /*030c*/ 	.word	0x00006980
        /*0310*/ 	.word	0x00000002
        /*0314*/ 	.word	0x00000000
        /*0318*/ 	.short	0x010a
        /*031a*/ 	.byte	0x3f
	.zero		1


	//   ....[45]....
        /*031c*/ 	.word	0x00006a30
        /*0320*/ 	.word	0x00000002
        /*0324*/ 	.word	0x00000000
        /*0328*/ 	.short	0x010a
        /*032a*/ 	.byte	0x3f
	.zero		1


	//   ....[46]....
        /*032c*/ 	.word	0x00006ae0
        /*0330*/ 	.word	0x00000002
        /*0334*/ 	.word	0x00000000
        /*0338*/ 	.short	0x010a
        /*033a*/ 	.byte	0x3f
	.zero		1


	//   ....[47]....
        /*033c*/ 	.word	0x00006b90
        /*0340*/ 	.word	0x00000002
        /*0344*/ 	.word	0x00000000
        /*0348*/ 	.short	0x010a
        /*034a*/ 	.byte	0x3f
	.zero		1


	//   ....[48]....
        /*034c*/ 	.word	0x00006c40
        /*0350*/ 	.word	0x00000002
        /*0354*/ 	.word	0x00000000
        /*0358*/ 	.short	0x010a
        /*035a*/ 	.byte	0x3f
	.zero		1


	//   ....[49]....
        /*035c*/ 	.word	0x00006cf0
        /*0360*/ 	.word	0x00000002
        /*0364*/ 	.word	0x00000000
        /*0368*/ 	.short	0x010a
        /*036a*/ 	.byte	0x3f
	.zero		1


	//   ....[50]....
        /*036c*/ 	.word	0x00006da0
        /*0370*/ 	.word	0x00000002
        /*0374*/ 	.word	0x00000000
        /*0378*/ 	.short	0x010a
        /*037a*/ 	.byte	0x3f
	.zero		1


	//   ....[51]....
        /*037c*/ 	.word	0x00006e50
        /*0380*/ 	.word	0x00000002
        /*0384*/ 	.word	0x00000000
        /*0388*/ 	.short	0x010a
        /*038a*/ 	.byte	0x3f
	.zero		1


	//   ....[52]....
        /*038c*/ 	.word	0x00006f00
        /*0390*/ 	.word	0x00000002
        /*0394*/ 	.word	0x00000000
        /*0398*/ 	.short	0x010a
        /*039a*/ 	.byte	0x3f
	.zero		1


	//   ....[53]....
        /*039c*/ 	.word	0x00006fb0
        /*03a0*/ 	.word	0x00000002
        /*03a4*/ 	.word	0x00000000
        /*03a8*/ 	.short	0x010a
        /*03aa*/ 	.byte	0x3f
	.zero		1


	//   ....[54]....
        /*03ac*/ 	.word	0x00007060
        /*03b0*/ 	.word	0x00000002
        /*03b4*/ 	.word	0x00000000
        /*03b8*/ 	.short	0x010a
        /*03ba*/ 	.byte	0x3f
	.zero		1


	//   ....[55]....
        /*03bc*/ 	.word	0x00007110
        /*03c0*/ 	.word	0x00000002
        /*03c4*/ 	.word	0x00000000
        /*03c8*/ 	.short	0x010a
        /*03ca*/ 	.byte	0x3f
	.zero		1


	//   ....[56]....
        /*03cc*/ 	.word	0x000071c0
        /*03d0*/ 	.word	0x00000002
        /*03d4*/ 	.word	0x00000000
        /*03d8*/ 	.short	0x010a
        /*03da*/ 	.byte	0x3f
	.zero		1


	//   ....[57]....
        /*03dc*/ 	.word	0x00007270
        /*03e0*/ 	.word	0x00000002
        /*03e4*/ 	.word	0x00000000
        /*03e8*/ 	.short	0x010a
        /*03ea*/ 	.byte	0x3f
	.zero		1


	//   ....[58]....
        /*03ec*/ 	.word	0x00007320
        /*03f0*/ 	.word	0x00000003
        /*03f4*/ 	.word	0x00000000
        /*03f8*/ 	.short	0x010a
        /*03fa*/ 	.byte	0x3f
	.zero		1


	//----- nvinfo : EIATTR_NUM_MBARRIERS
	.align		4
.L_26:
        /*03fc*/ 	.byte	0x03, 0x38
        /*03fe*/ 	.short	0x0024


	//----- nvinfo : EIATTR_EXIT_INSTR_OFFSETS
	.align		4
        /*0400*/ 	.byte	0x04, 0x1c
        /*0402*/ 	.short	(.L_28 - .L_27)


	//   ....[0]....
.L_27:
        /*0404*/ 	.word	0x00000880


	//   ....[1]....
        /*0408*/ 	.word	0x00001410


	//   ....[2]....
        /*040c*/ 	.word	0x000047e0


	//   ....[3]....
        /*0410*/ 	.word	0x00004810


	//   ....[4]....
        /*0414*/ 	.word	0x00005e70


	//   ....[5]....
        /*0418*/ 	.word	0x00005ea0


	//   ....[6]....
        /*041c*/ 	.word	0x00005ec0


	//   ....[7]....
        /*0420*/ 	.word	0x00006660


	//   ....[8]....
        /*0424*/ 	.word	0x00007350


	//----- nvinfo : EIATTR_MAX_THREADS
	.align		4
.L_28:
        /*0428*/ 	.byte	0x04, 0x05
        /*042a*/ 	.short	(.L_30 - .L_29)
.L_29:
        /*042c*/ 	.word	0x00000100
        /*0430*/ 	.word	0x00000001
        /*0434*/ 	.word	0x00000001


	//----- nvinfo : EIATTR_CRS_STACK_SIZE
	.align		4
.L_30:
        /*0438*/ 	.byte	0x04, 0x1e
        /*043a*/ 	.short	(.L_32 - .L_31)
.L_31:
        /*043c*/ 	.word	0x00000000


	//----- nvinfo : EIATTR_CBANK_PARAM_SIZE
	.align		4
.L_32:
        /*0440*/ 	.byte	0x03, 0x19
        /*0442*/ 	.short	0x03f0


	//----- nvinfo : EIATTR_PARAM_CBANK
	.align		4
        /*0444*/ 	.byte	0x04, 0x0a
        /*0446*/ 	.short	(.L_34 - .L_33)
	.align		4
.L_33:
        /*0448*/ 	.word	index@(.nv.constant0._ZN7cutlass13device_kernelINS_4conv6kernel13ConvUniversalINS1_16ConvProblemShapeILNS1_8OperatorE0ELi2EEENS1_10collective14CollectiveConvINS1_46MainloopSm90TmaGmmaWarpSpecializedImplicitGemmILS5_0ELi18ELi2EN4cute5tupleIJNSA_1CILi1EEESD_SD_EEENS1_36KernelImplicitTmaWarpSpecializedSm90ELi1EEENSB_IJNSC_ILi128EEENSC_ILi64EEENSB_IJNSC_ILi32EEEEEEEEENS_6half_tESM_NSA_8TiledMMAINSA_8MMA_AtomIJNSA_4SM904GMMA25MMA_64x64x16_F32F16F16_SSILNSQ_5MajorE0ELSS_0ELNSQ_7ScaleInE1ELST_1EEEEEENSA_6LayoutISE_NSB_IJNSC_ILi0EEESX_SX_EEEEENSB_IJNSA_10UnderscoreES10_S10_EEEEENS7_6detail26Sm90ImplicitGemmTileTraitsINSA_20SM90_TMA_LOAD_IM2COLENSA_14ComposedLayoutINSA_7SwizzleILi2ELi4ELi3EEENSA_18smem_ptr_flag_bitsILi16EEENSW_INSB_IJNSB_IJNSC_ILi8EEENSC_ILi16EEEEEENSB_IJSJ_SD_EEENSB_IJSD_NSC_ILi18EEEEEEEEENSB_IJNSB_IJSJ_NSC_ILi256EEEEEENSB_IJSD_SX_EEENSB_IJSX_NSC_ILi4096EEEEEEEEEEEEEvEENS14_INSA_13SM90_TMA_LOADENS16_IS18_S1A_NSW_INSB_IJNSB_IJS1B_S1B_EEES1E_S1G_EEENSB_IJS1J_S1K_NSB_IJSX_NSC_ILi2048EEEEEEEEEEEEEvEEEENS_8epilogue10collective6detail29Sm90TmaWarpSpecializedAdapterINS22_15DefaultEpilogueISM_NSB_IJNSB_IJlllEEESD_SX_EEES27_NS21_6thread17LinearCombinationISM_Li1EffLNS28_9ScaleType4KindE0ELNS_15FloatRoundStyleE2ESM_EENS_4gemm15EpilogueDefaultEEEEEvvEEEEvNT_6ParamsE)
        /*044c*/ 	.short	0x0210
        /*044e*/ 	.short	0x03f0


	//----- nvinfo : EIATTR_SW_WAR
	.align		4
.L_34:
        /*0450*/ 	.byte	0x04, 0x36
        /*0452*/ 	.short	(.L_36 - .L_35)
.L_35:
        /*0454*/ 	.word	0x00000008
.L_36:


//--------------------- .nv.callgraph             --------------------------
	.section	.nv.callgraph,"",@"SHT_CUDA_CALLGRAPH"
	.align	4
	.sectionentsize	8
	.align		4
        /*0000*/ 	.word	0x00000000
	.align		4
        /*0004*/ 	.word	0xffffffff
	.align		4
        /*0008*/ 	.word	0x00000000
	.align		4
        /*000c*/ 	.word	0xfffffffe
	.align		4
        /*0010*/ 	.word	0x00000000
	.align		4
        /*0014*/ 	.word	0xfffffffd
	.align		4
        /*0018*/ 	.word	0x00000000
	.align		4
        /*001c*/ 	.word	0xfffffffc


//--------------------- .nv.constant4             --------------------------
	.section	.nv.constant4,"a",@progbits
	.align	8
	.align		8
.nv.constant4:
        /*0000*/ 	.dword	_ZN39_INTERNAL_a3037176_4_k_cu_1ad98153_27834cuda3std3__45__cpo5beginE
	.align		8
        /*0008*/ 	.dword	_ZN39_INTERNAL_a3037176_4_k_cu_1ad98153_27834cuda3std3__45__cpo3endE
	.align		8
        /*0010*/ 	.dword	_ZN39_INTERNAL_a3037176_4_k_cu_1ad98153_27834cuda3std3__45__cpo6cbeginE
	.align		8
        /*0018*/ 	.dword	_ZN39_INTERNAL_a3037176_4_k_cu_1ad98153_27834cuda3std3__45__cpo4cendE
	.align		8
        /*0020*/ 	.dword	_ZN39_INTERNAL_a3037176_4_k_cu_1ad98153_27834cuda3std3__441_GLOBAL__N__a3037176_4_k_cu_1ad98153_27836ignoreE
	.align		8
        /*0028*/ 	.dword	_ZN39_INTERNAL_a3037176_4_k_cu_1ad98153_27834cuda3std3__419piecewise_constructE
	.align		8
        /*0030*/ 	.dword	_ZN39_INTERNAL_a3037176_4_k_cu_1ad98153_27834cuda3std3__48in_placeE
	.align		8
        /*0038*/ 	.dword	_ZN39_INTERNAL_a3037176_4_k_cu_1ad98153_27834cuda3std6ranges3__45__cpo4swapE
	.align		8
        /*0040*/ 	.dword	_ZN39_INTERNAL_a3037176_4_k_cu_1ad98153_27834cuda3std6ranges3__45__cpo9iter_moveE
	.align		8
        /*0048*/ 	.dword	_ZN39_INTERNAL_a3037176_4_k_cu_1ad98153_27834cute7productE
	.align		8
        /*0050*/ 	.dword	_ZN39_INTERNAL_a3037176_4_k_cu_1ad98153_27834cute1_E


//--------------------- .text._ZN7cutlass13device_kernelINS_4conv6kernel13ConvUniversalINS1_16ConvProblemShapeILNS1_8OperatorE0ELi2EEENS1_10collective14CollectiveConvINS1_46MainloopSm90TmaGmmaWarpSpecializedImplicitGemmILS5_0ELi18ELi2EN4cute5tupleIJNSA_1CILi1EEESD_SD_EEENS1_36KernelImplicitTmaWarpSpecializedSm90ELi1EEENSB_IJNSC_ILi128EEENSC_ILi64EEENSB_IJNSC_ILi32EEEEEEEEENS_6half_tESM_NSA_8TiledMMAINSA_8MMA_AtomIJNSA_4SM904GMMA25MMA_64x64x16_F32F16F16_SSILNSQ_5MajorE0ELSS_0ELNSQ_7ScaleInE1ELST_1EEEEEENSA_6LayoutISE_NSB_IJNSC_ILi0EEESX_SX_EEEEENSB_IJNSA_10UnderscoreES10_S10_EEEEENS7_6detail26Sm90ImplicitGemmTileTraitsINSA_20SM90_TMA_LOAD_IM2COLENSA_14ComposedLayoutINSA_7SwizzleILi2ELi4ELi3EEENSA_18smem_ptr_flag_bitsILi16EEENSW_INSB_IJNSB_IJNSC_ILi8EEENSC_ILi16EEEEEENSB_IJSJ_SD_EEENSB_IJSD_NSC_ILi18EEEEEEEEENSB_IJNSB_IJSJ_NSC_ILi256EEEEEENSB_IJSD_SX_EEENSB_IJSX_NSC_ILi4096EEEEEEEEEEEEEvEENS14_INSA_13SM90_TMA_LOADENS16_IS18_S1A_NSW_INSB_IJNSB_IJS1B_S1B_EEES1E_S1G_EEENSB_IJS1J_S1K_NSB_IJSX_NSC_ILi2048EEEEEEEEEEEEEvEEEENS_8epilogue10collective6detail29Sm90TmaWarpSpecializedAdapterINS22_15DefaultEpilogueISM_NSB_IJNSB_IJlllEEESD_SX_EEES27_NS21_6thread17LinearCombinationISM_Li1EffLNS28_9ScaleType4KindE0ELNS_15FloatRoundStyleE2ESM_EENS_4gemm15EpilogueDefaultEEEEEvvEEEEvNT_6ParamsE --------------------------
	.section	.text._ZN7cutlass13device_kernelINS_4conv6kernel13ConvUniversalINS1_16ConvProblemShapeILNS1_8OperatorE0ELi2EEENS1_10collective14CollectiveConvINS1_46MainloopSm90TmaGmmaWarpSpecializedImplicitGemmILS5_0ELi18ELi2EN4cute5tupleIJNSA_1CILi1EEESD_SD_EEENS1_36KernelImplicitTmaWarpSpecializedSm90ELi1EEENSB_IJNSC_ILi128EEENSC_ILi64EEENSB_IJNSC_ILi32EEEEEEEEENS_6half_tESM_NSA_8TiledMMAINSA_8MMA_AtomIJNSA_4SM904GMMA25MMA_64x64x16_F32F16F16_SSILNSQ_5MajorE0ELSS_0ELNSQ_7ScaleInE1ELST_1EEEEEENSA_6LayoutISE_NSB_IJNSC_ILi0EEESX_SX_EEEEENSB_IJNSA_10UnderscoreES10_S10_EEEEENS7_6detail26Sm90ImplicitGemmTileTraitsINSA_20SM90_TMA_LOAD_IM2COLENSA_14ComposedLayoutINSA_7SwizzleILi2ELi4ELi3EEENSA_18smem_ptr_flag_bitsILi16EEENSW_INSB_IJNSB_IJNSC_ILi8EEENSC_ILi16EEEEEENSB_IJSJ_SD_EEENSB_IJSD_NSC_ILi18EEEEEEEEENSB_IJNSB_IJSJ_NSC_ILi256EEEEEENSB_IJSD_SX_EEENSB_IJSX_NSC_ILi4096EEEEEEEEEEEEEvEENS14_INSA_13SM90_TMA_LOADENS16_IS18_S1A_NSW_INSB_IJNSB_IJS1B_S1B_EEES1E_S1G_EEENSB_IJS1J_S1K_NSB_IJSX_NSC_ILi2048EEEEEEEEEEEEEvEEEENS_8epilogue10collective6detail29Sm90TmaWarpSpecializedAdapterINS22_15DefaultEpilogueISM_NSB_IJNSB_IJlllEEESD_SX_EEES27_NS21_6thread17LinearCombinationISM_Li1EffLNS28_9ScaleType4KindE0ELNS_15FloatRoundStyleE2ESM_EENS_4gemm15EpilogueDefaultEEEEEvvEEEEvNT_6ParamsE,"ax",@progbits
	.align	128
.text._ZN7cutlass13device_kernelINS_4conv6kernel13ConvUniversalINS1_16ConvProblemShapeILNS1_8OperatorE0ELi2EEENS1_10collective14CollectiveConvINS1_46MainloopSm90TmaGmmaWarpSpecializedImplicitGemmILS5_0ELi18ELi2EN4cute5tupleIJNSA_1CILi1EEESD_SD_EEENS1_36KernelImplicitTmaWarpSpecializedSm90ELi1EEENSB_IJNSC_ILi128EEENSC_ILi64EEENSB_IJNSC_ILi32EEEEEEEEENS_6half_tESM_NSA_8TiledMMAINSA_8MMA_AtomIJNSA_4SM904GMMA25MMA_64x64x16_F32F16F16_SSILNSQ_5MajorE0ELSS_0ELNSQ_7ScaleInE1ELST_1EEEEEENSA_6LayoutISE_NSB_IJNSC_ILi0EEESX_SX_EEEEENSB_IJNSA_10UnderscoreES10_S10_EEEEENS7_6detail26Sm90ImplicitGemmTileTraitsINSA_20SM90_TMA_LOAD_IM2COLENSA_14ComposedLayoutINSA_7SwizzleILi2ELi4ELi3EEENSA_18smem_ptr_flag_bitsILi16EEENSW_INSB_IJNSB_IJNSC_ILi8EEENSC_ILi16EEEEEENSB_IJSJ_SD_EEENSB_IJSD_NSC_ILi18EEEEEEEEENSB_IJNSB_IJSJ_NSC_ILi256EEEEEENSB_IJSD_SX_EEENSB_IJSX_NSC_ILi4096EEEEEEEEEEEEEvEENS14_INSA_13SM90_TMA_LOADENS16_IS18_S1A_NSW_INSB_IJNSB_IJS1B_S1B_EEES1E_S1G_EEENSB_IJS1J_S1K_NSB_IJSX_NSC_ILi2048EEEEEEEEEEEEEvEEEENS_8epilogue10collective6detail29Sm90TmaWarpSpecializedAdapterINS22_15DefaultEpilogueISM_NSB_IJNSB_IJlllEEESD_SX_EEES27_NS21_6thread17LinearCombinationISM_Li1EffLNS28_9ScaleType4KindE0ELNS_15FloatRoundStyleE2ESM_EENS_4gemm15EpilogueDefaultEEEEEvvEEEEvNT_6ParamsE:
        .type           _ZN7cutlass13device_kernelINS_4conv6kernel13ConvUniversalINS1_16ConvProblemShapeILNS1_8OperatorE0ELi2EEENS1_10collective14CollectiveConvINS1_46MainloopSm90TmaGmmaWarpSpecializedImplicitGemmILS5_0ELi18ELi2EN4cute5tupleIJNSA_1CILi1EEESD_SD_EEENS1_36KernelImplicitTmaWarpSpecializedSm90ELi1EEENSB_IJNSC_ILi128EEENSC_ILi64EEENSB_IJNSC_ILi32EEEEEEEEENS_6half_tESM_NSA_8TiledMMAINSA_8MMA_AtomIJNSA_4SM904GMMA25MMA_64x64x16_F32F16F16_SSILNSQ_5MajorE0ELSS_0ELNSQ_7ScaleInE1ELST_1EEEEEENSA_6LayoutISE_NSB_IJNSC_ILi0EEESX_SX_EEEEENSB_IJNSA_10UnderscoreES10_S10_EEEEENS7_6detail26Sm90ImplicitGemmTileTraitsINSA_20SM90_TMA_LOAD_IM2COLENSA_14ComposedLayoutINSA_7SwizzleILi2ELi4ELi3EEENSA_18smem_ptr_flag_bitsILi16EEENSW_INSB_IJNSB_IJNSC_ILi8EEENSC_ILi16EEEEEENSB_IJSJ_SD_EEENSB_IJSD_NSC_ILi18EEEEEEEEENSB_IJNSB_IJSJ_NSC_ILi256EEEEEENSB_IJSD_SX_EEENSB_IJSX_NSC_ILi4096EEEEEEEEEEEEEvEENS14_INSA_13SM90_TMA_LOADENS16_IS18_S1A_NSW_INSB_IJNSB_IJS1B_S1B_EEES1E_S1G_EEENSB_IJS1J_S1K_NSB_IJSX_NSC_ILi2048EEEEEEEEEEEEEvEEEENS_8epilogue10collective6detail29Sm90TmaWarpSpecializedAdapterINS22_15DefaultEpilogueISM_NSB_IJNSB_IJlllEEESD_SX_EEES27_NS21_6thread17LinearCombinationISM_Li1EffLNS28_9ScaleType4KindE0ELNS_15FloatRoundStyleE2ESM_EENS_4gemm15EpilogueDefaultEEEEEvvEEEEvNT_6ParamsE,@function
        .size           _ZN7cutlass13device_kernelINS_4conv6kernel13ConvUniversalINS1_16ConvProblemShapeILNS1_8OperatorE0ELi2EEENS1_10collective14CollectiveConvINS1_46MainloopSm90TmaGmmaWarpSpecializedImplicitGemmILS5_0ELi18ELi2EN4cute5tupleIJNSA_1CILi1EEESD_SD_EEENS1_36KernelImplicitTmaWarpSpecializedSm90ELi1EEENSB_IJNSC_ILi128EEENSC_ILi64EEENSB_IJNSC_ILi32EEEEEEEEENS_6half_tESM_NSA_8TiledMMAINSA_8MMA_AtomIJNSA_4SM904GMMA25MMA_64x64x16_F32F16F16_SSILNSQ_5MajorE0ELSS_0ELNSQ_7ScaleInE1ELST_1EEEEEENSA_6LayoutISE_NSB_IJNSC_ILi0EEESX_SX_EEEEENSB_IJNSA_10UnderscoreES10_S10_EEEEENS7_6detail26Sm90ImplicitGemmTileTraitsINSA_20SM90_TMA_LOAD_IM2COLENSA_14ComposedLayoutINSA_7SwizzleILi2ELi4ELi3EEENSA_18smem_ptr_flag_bitsILi16EEENSW_INSB_IJNSB_IJNSC_ILi8EEENSC_ILi16EEEEEENSB_IJSJ_SD_EEENSB_IJSD_NSC_ILi18EEEEEEEEENSB_IJNSB_IJSJ_NSC_ILi256EEEEEENSB_IJSD_SX_EEENSB_IJSX_NSC_ILi4096EEEEEEEEEEEEEvEENS14_INSA_13SM90_TMA_LOADENS16_IS18_S1A_NSW_INSB_IJNSB_IJS1B_S1B_EEES1E_S1G_EEENSB_IJS1J_S1K_NSB_IJSX_NSC_ILi2048EEEEEEEEEEEEEvEEEENS_8epilogue10collective6detail29Sm90TmaWarpSpecializedAdapterINS22_15DefaultEpilogueISM_NSB_IJNSB_IJlllEEESD_SX_EEES27_NS21_6thread17LinearCombinationISM_Li1EffLNS28_9ScaleType4KindE0ELNS_15FloatRoundStyleE2ESM_EENS_4gemm15EpilogueDefaultEEEEEvvEEEEvNT_6ParamsE,(.L_x_170 - _ZN7cutlass13device_kernelINS_4conv6kernel13ConvUniversalINS1_16ConvProblemShapeILNS1_8OperatorE0ELi2EEENS1_10collective14CollectiveConvINS1_46MainloopSm90TmaGmmaWarpSpecializedImplicitGemmILS5_0ELi18ELi2EN4cute5tupleIJNSA_1CILi1EEESD_SD_EEENS1_36KernelImplicitTmaWarpSpecializedSm90ELi1EEENSB_IJNSC_ILi128EEENSC_ILi64EEENSB_IJNSC_ILi32EEEEEEEEENS_6half_tESM_NSA_8TiledMMAINSA_8MMA_AtomIJNSA_4SM904GMMA25MMA_64x64x16_F32F16F16_SSILNSQ_5MajorE0ELSS_0ELNSQ_7ScaleInE1ELST_1EEEEEENSA_6LayoutISE_NSB_IJNSC_ILi0EEESX_SX_EEEEENSB_IJNSA_10UnderscoreES10_S10_EEEEENS7_6detail26Sm90ImplicitGemmTileTraitsINSA_20SM90_TMA_LOAD_IM2COLENSA_14ComposedLayoutINSA_7SwizzleILi2ELi4ELi3EEENSA_18smem_ptr_flag_bitsILi16EEENSW_INSB_IJNSB_IJNSC_ILi8EEENSC_ILi16EEEEEENSB_IJSJ_SD_EEENSB_IJSD_NSC_ILi18EEEEEEEEENSB_IJNSB_IJSJ_NSC_ILi256EEEEEENSB_IJSD_SX_EEENSB_IJSX_NSC_ILi4096EEEEEEEEEEEEEvEENS14_INSA_13SM90_TMA_LOADENS16_IS18_S1A_NSW_INSB_IJNSB_IJS1B_S1B_EEES1E_S1G_EEENSB_IJS1J_S1K_NSB_IJSX_NSC_ILi2048EEEEEEEEEEEEEvEEEENS_8epilogue10collective6detail29Sm90TmaWarpSpecializedAdapterINS22_15DefaultEpilogueISM_NSB_IJNSB_IJlllEEESD_SX_EEES27_NS21_6thread17LinearCombinationISM_Li1EffLNS28_9ScaleType4KindE0ELNS_15FloatRoundStyleE2ESM_EENS_4gemm15EpilogueDefaultEEEEEvvEEEEvNT_6ParamsE)
        .other          _ZN7cutlass13device_kernelINS_4conv6kernel13ConvUniversalINS1_16ConvProblemShapeILNS1_8OperatorE0ELi2EEENS1_10collective14CollectiveConvINS1_46MainloopSm90TmaGmmaWarpSpecializedImplicitGemmILS5_0ELi18ELi2EN4cute5tupleIJNSA_1CILi1EEESD_SD_EEENS1_36KernelImplicitTmaWarpSpecializedSm90ELi1EEENSB_IJNSC_ILi128EEENSC_ILi64EEENSB_IJNSC_ILi32EEEEEEEEENS_6half_tESM_NSA_8TiledMMAINSA_8MMA_AtomIJNSA_4SM904GMMA25MMA_64x64x16_F32F16F16_SSILNSQ_5MajorE0ELSS_0ELNSQ_7ScaleInE1ELST_1EEEEEENSA_6LayoutISE_NSB_IJNSC_ILi0EEESX_SX_EEEEENSB_IJNSA_10UnderscoreES10_S10_EEEEENS7_6detail26Sm90ImplicitGemmTileTraitsINSA_20SM90_TMA_LOAD_IM2COLENSA_14ComposedLayoutINSA_7SwizzleILi2ELi4ELi3EEENSA_18smem_ptr_flag_bitsILi16EEENSW_INSB_IJNSB_IJNSC_ILi8EEENSC_ILi16EEEEEENSB_IJSJ_SD_EEENSB_IJSD_NSC_ILi18EEEEEEEEENSB_IJNSB_IJSJ_NSC_ILi256EEEEEENSB_IJSD_SX_EEENSB_IJSX_NSC_ILi4096EEEEEEEEEEEEEvEENS14_INSA_13SM90_TMA_LOADENS16_IS18_S1A_NSW_INSB_IJNSB_IJS1B_S1B_EEES1E_S1G_EEENSB_IJS1J_S1K_NSB_IJSX_NSC_ILi2048EEEEEEEEEEEEEvEEEENS_8epilogue10collective6detail29Sm90TmaWarpSpecializedAdapterINS22_15DefaultEpilogueISM_NSB_IJNSB_IJlllEEESD_SX_EEES27_NS21_6thread17LinearCombinationISM_Li1EffLNS28_9ScaleType4KindE0ELNS_15FloatRoundStyleE2ESM_EENS_4gemm15EpilogueDefaultEEEEEvvEEEEvNT_6ParamsE,@"STO_CUDA_ENTRY STV_DEFAULT"
_ZN7cutlass13device_kernelINS_4conv6kernel13ConvUniversalINS1_16ConvProblemShapeILNS1_8OperatorE0ELi2EEENS1_10collective14CollectiveConvINS1_46MainloopSm90TmaGmmaWarpSpecializedImplicitGemmILS5_0ELi18ELi2EN4cute5tupleIJNSA_1CILi1EEESD_SD_EEENS1_36KernelImplicitTmaWarpSpecializedSm90ELi1EEENSB_IJNSC_ILi128EEENSC_ILi64EEENSB_IJNSC_ILi32EEEEEEEEENS_6half_tESM_NSA_8TiledMMAINSA_8MMA_AtomIJNSA_4SM904GMMA25MMA_64x64x16_F32F16F16_SSILNSQ_5MajorE0ELSS_0ELNSQ_7ScaleInE1ELST_1EEEEEENSA_6LayoutISE_NSB_IJNSC_ILi0EEESX_SX_EEEEENSB_IJNSA_10UnderscoreES10_S10_EEEEENS7_6detail26Sm90ImplicitGemmTileTraitsINSA_20SM90_TMA_LOAD_IM2COLENSA_14ComposedLayoutINSA_7SwizzleILi2ELi4ELi3EEENSA_18smem_ptr_flag_bitsILi16EEENSW_INSB_IJNSB_IJNSC_ILi8EEENSC_ILi16EEEEEENSB_IJSJ_SD_EEENSB_IJSD_NSC_ILi18EEEEEEEEENSB_IJNSB_IJSJ_NSC_ILi256EEEEEENSB_IJSD_SX_EEENSB_IJSX_NSC_ILi4096EEEEEEEEEEEEEvEENS14_INSA_13SM90_TMA_LOADENS16_IS18_S1A_NSW_INSB_IJNSB_IJS1B_S1B_EEES1E_S1G_EEENSB_IJS1J_S1K_NSB_IJSX_NSC_ILi2048EEEEEEEEEEEEEvEEEENS_8epilogue10collective6detail29Sm90TmaWarpSpecializedAdapterINS22_15DefaultEpilogueISM_NSB_IJNSB_IJlllEEESD_SX_EEES27_NS21_6thread17LinearCombinationISM_Li1EffLNS28_9ScaleType4KindE0ELNS_15FloatRoundStyleE2ESM_EENS_4gemm15EpilogueDefaultEEEEEvvEEEEvNT_6ParamsE:
[----:B------:R-:W-:Y:S01]  /*0000*/  LDC R1, c[0x0][0x28] ;  /* 0x00000a00ff017b82 */ /* 0x000fe20000000800 */
[----:B------:R-:W0:Y:S01]  /*0010*/  S2R R8, SR_TID.X ;  /* 0x0000000000087919 */ /* 0x000e220000002100 */
[----:B------:R-:W-:Y:S01]  /*0020*/  ELECT P0, URZ, PT ;  /* 0x00000000003f782f */ /* 0x000fe20003800000 */
[----:B------:R-:W-:Y:S01]  /*0030*/  BSSY B0, `(.L_x_0) ;  /* 0x000000f000007945 */ /* 0x000fe20003800000 */
[--C-:B0-----:R-:W-:Y:S02]  /*0040*/  SHF.R.U32.HI R0, RZ, 0x5, R8.reuse ;  /* 0x00000005ff007819 */ /* 0x101fe40000011608 */
[----:B------:R-:W-:-:S03]  /*0050*/  SHF.R.U32.HI R3, RZ, 0x7, R8 ;  /* 0x00000007ff037819 */ /* 0x000fc60000011608 */
[----:B------:R-:W0:Y:S04]  /*0060*/  SHFL.IDX PT, R2, R0, RZ, 0x1f ;  /* 0x00001fff00027589 */ /* 0x000e2800000e0000 */
[----:B------:R1:W2:Y:S01]  /*0070*/  SHFL.IDX PT, R7, R3, RZ, 0x1f ;  /* 0x00001fff03077589 */ /* 0x0002a200000e0000 */
[----:B0-----:R-:W-:-:S13]  /*0080*/  ISETP.NE.OR P0, PT, R2, RZ, !P0 ;  /* 0x000000ff0200720c */ /* 0x001fda0004705670 */
[----:B-12---:R-:W-:Y:S05]  /*0090*/  @P0 BRA `(.L_x_1) ;  /* 0x0000000000200947 */ /* 0x006fea0003800000 */
[----:B------:R-:W-:Y:S02]  /*00a0*/  ULDC.64 UR4, c[0x0][0x198] ;  /* 0x0000660000047ab9 */ /* 0x000fe40000000a00 */
[----:B------:R-:W-:Y:S02]  /*00b0*/  UIADD3 UR6, UP0, UR4, 0xf0, URZ ;  /* 0x000000f004067890 */ /* 0x000fe4000ff1e03f */
[----:B------:R-:W-:Y:S02]  /*00c0*/  UIADD3 UR4, UP1, UR4, 0x1f0, URZ ;  /* 0x000001f004047890 */ /* 0x000fe4000ff3e03f */
[----:B------:R-:W-:Y:S02]  /*00d0*/  UIADD3.X UR7, URZ, UR5, URZ, UP0, !UPT ;  /* 0x000000053f077290 */ /* 0x000fe400087fe43f */
[----:B------:R-:W-:-:S07]  /*00e0*/  UIADD3.X UR5, URZ, UR5, URZ, UP1, !UPT ;  /* 0x000000053f057290 */ /* 0x000fce0008ffe43f */
[----:B------:R0:W-:Y:S02]  /*00f0*/  UTMACCTL.PF [UR6] ;  /* 0x00000000060079b9 */ /* 0x0001e40008040000 */
[----:B------:R0:W-:Y:S02]  /*0100*/  UTMACCTL.PF [UR4] ;  /* 0x00000000040079b9 */ /* 0x0001e40008040000 */
[----:B0-----:R-:W-:Y:S01]  /*0110*/  NOP ;  /* 0x0000000000007918 */ /* 0x001fe20000000000 */
.L_x_1:
[----:B------:R-:W-:Y:S05]  /*0120*/  BSYNC B0 ;  /* 0x0000000000007941 */ /* 0x000fea0003800000 */
.L_x_0:
[----:B------:R-:W0:Y:S01]  /*0130*/  SHFL.IDX PT, R0, R0, RZ, 0x1f ;  /* 0x00001fff00007589 */ /* 0x000e2200000e0000 */
[----:B------:R-:W-:-:S04]  /*0140*/  SHF.R.S32.HI R3, RZ, 0x1f, R2 ;  /* 0x0000001fff037819 */ /* 0x000fc80000011402 */
[----:B------:R-:W-:Y:S02]  /*0150*/  LEA.HI R3, R3, R2, RZ, 0x2 ;  /* 0x0000000203037211 */ /* 0x000fe400078f10ff */
[----:B0-----:R-:W-:-:S13]  /*0160*/  ISETP.NE.AND P0, PT, R0, RZ, PT ;  /* 0x000000ff0000720c */ /* 0x001fda0003f05270 */
[----:B------:R-:W-:Y:S05]  /*0170*/  @P0 BRA `(.L_x_2) ;  /* 0x0000000000d40947 */ /* 0x000fea0003800000 */
[----:B------:R-:W-:Y:S01]  /*0180*/  ELECT P0, URZ, PT ;  /* 0x00000000003f782f */ /* 0x000fe20003800000 */
[----:B------:R-:W-:-:S12]  /*0190*/  BSSY B0, `(.L_x_2) ;  /* 0x0000033000007945 */ /* 0x000fd80003800000 */
[----:B------:R-:W-:Y:S05]  /*01a0*/  @!P0 BRA `(.L_x_3) ;  /* 0x0000000000c48947 */ /* 0x000fea0003800000 */
[----:B------:R-:W0:Y:S01]  /*01b0*/  S2UR UR8, SR_CgaCtaId ;  /* 0x00000000000879c3 */ /* 0x000e220000008800 */
[----:B------:R-:W-:Y:S01]  /*01c0*/  UMOV UR4, 0x400 ;  /* 0x0000040000047882 */ /* 0x000fe20000000000 */
[----:B------:R-:W-:Y:S01]  /*01d0*/  UMOV UR5, 0x1 ;  /* 0x0000000100057882 */ /* 0x000fe20000000000 */
[----:B------:R-:W-:Y:S02]  /*01e0*/  UMOV UR6, 0x80 ;  /* 0x0000008000067882 */ /* 0x000fe40000000000 */
[----:B------:R-:W-:-:S04]  /*01f0*/  UIADD3 UR6, -UR6, 0x100000, URZ ;  /* 0x0010000006067890 */ /* 0x000fc8000fffe13f */
[----:B------:R-:W-:Y:S02]  /*0200*/  USHF.L.U32 UR7, UR6, 0xb, URZ ;  /* 0x0000000b06077899 */ /* 0x000fe4000800063f */
[----:B------:R-:W-:Y:S02]  /*0210*/  USHF.L.U32 UR6, UR6, 0x1, URZ ;  /* 0x0000000106067899 */ /* 0x000fe4000800063f */
[----:B0-----:R-:W-:Y:S02]  /*0220*/  ULEA UR8, UR8, UR4, 0x18 ;  /* 0x0000000408087291 */ /* 0x001fe4000f8ec03f */
[----:B------:R-:W-:-:S04]  /*0230*/  UIADD3 UR4, -UR5, 0x100000, URZ ;  /* 0x0010000005047890 */ /* 0x000fc8000fffe13f */
[----:B------:R-:W-:Y:S02]  /*0240*/  USHF.L.U32 UR5, UR4, 0xb, URZ ;  /* 0x0000000b04057899 */ /* 0x000fe4000800063f */
[----:B------:R-:W-:Y:S01]  /*0250*/  USHF.L.U32 UR4, UR4, 0x1, URZ ;  /* 0x0000000104047899 */ /* 0x000fe2000800063f */
[----:B------:R-:W0:Y:S11]  /*0260*/  FENCE.VIEW.ASYNC.S ;  /* 0x00000000000073c6 */ /* 0x000e360000000000 */
[----:B0-----:R0:W1:Y:S01]  /*0270*/  SYNCS.EXCH.64 URZ, [UR8+0x36000], UR4 ;  /* 0x03600004083f75b2 */ /* 0x0010620008000100 */
[----:B------:R0:W2:Y:S01]  /*0280*/  SYNCS.EXCH.64 URZ, [UR8+0x36090], UR6 ;  /* 0x03609006083f75b2 */ /* 0x0000a20008000100 */
[----:B------:R0:W3:Y:S01]  /*0290*/  SYNCS.EXCH.64 URZ, [UR8+0x36008], UR4 ;  /* 0x03600804083f75b2 */ /* 0x0000e20008000100 */
[----:B------:R0:W4:Y:S01]  /*02a0*/  SYNCS.EXCH.64 URZ, [UR8+0x36098], UR6 ;  /* 0x03609806083f75b2 */ /* 0x0001220008000100 */
[----:B------:R0:W0:Y:S01]  /*02b0*/  SYNCS.EXCH.64 URZ, [UR8+0x36010], UR4 ;  /* 0x03601004083f75b2 */ /* 0x0000220008000100 */
        /* <DEDUP_REMOVED lines=31> */
[----:B-1234-:R-:W-:Y:S01]  /*04b0*/  NOP ;  /* 0x0000000000007918 */ /* 0x01efe20000000000 */
.L_x_3:
[----:B0-----:R-:W-:Y:S05]  /*04c0*/  BSYNC B0 ;  /* 0x0000000000007941 */ /* 0x001fea0003800000 */
.L_x_2:
[----:B------:R-:W-:Y:S01]  /*04d0*/  ULDC.64 UR4, c[0x0][0x598] ;  /* 0x0001660000047ab9 */ /* 0x000fe20000000a00 */
[----:B------:R-:W-:Y:S01]  /*04e0*/  LOP3.LUT R3, R3, 0xfffffffc, RZ, 0xc0, !PT ;  /* 0xfffffffc03037812 */ /* 0x000fe200078ec0ff */
[----:B------:R-:W-:Y:S01]  /*04f0*/  NOP ;  /* 0x0000000000007918 */ /* 0x000fe20000000000 */
[----:B------:R-:W-:Y:S01]  /*0500*/  ISETP.NE.U32.AND P0, PT, RZ, UR4, PT ;  /* 0x00000004ff007c0c */ /* 0x000fe2000bf05070 */
[----:B------:R-:W-:Y:S01]  /*0510*/  NOP ;  /* 0x0000000000007918 */ /* 0x000fe20000000000 */
[----:B------:R-:W-:Y:S01]  /*0520*/  BAR.SYNC.DEFER_BLOCKING 0x0 ;  /* 0x0000000000007b1d */ /* 0x000fe20000010000 */
[----:B------:R-:W-:Y:S01]  /*0530*/  IMAD.IADD R6, R2, 0x1, -R3 ;  /* 0x0000000102067824 */ /* 0x000fe200078e0a03 */
[----:B------:R-:W-:Y:S02]  /*0540*/  ISETP.NE.AND.EX P0, PT, RZ, UR5, PT, P0 ;  /* 0x00000005ff007c0c */ /* 0x000fe4000bf05300 */
[C---:B------:R-:W-:Y:S02]  /*0550*/  ISETP.NE.AND P2, PT, R7.reuse, 0x1, PT ;  /* 0x000000010700780c */ /* 0x040fe40003f45270 */
[----:B------:R-:W-:Y:S01]  /*0560*/  LOP3.LUT P1, RZ, R7, R6, RZ, 0xfc, !PT ;  /* 0x0000000607ff7212 */ /* 0x000fe2000782fcff */
[----:B------:R-:W-:-:S03]  /*0570*/  ULDC.64 UR12, c[0x0][0x208] ;  /* 0x00008200000c7ab9 */ /* 0x000fc60000000a00 */
[----:B------:R-:W-:-:S04]  /*0580*/  SEL R2, RZ, 0x1, P1 ;  /* 0x00000001ff027807 */ /* 0x000fc80000800000 */
[----:B------:R-:W-:Y:S01]  /*0590*/  SEL R2, R2, 0x2, P2 ;  /* 0x0000000202027807 */ /* 0x000fe20001000000 */
[----:B------:R-:W-:Y:S06]  /*05a0*/  @!P0 BRA `(.L_x_4) ;  /* 0x00000000001c8947 */ /* 0x000fec0003800000 */
[----:B------:R-:W0:Y:S02]  /*05b0*/  LDC.64 R4, c[0x0][0x598] ;  /* 0x00016600ff047b82 */ /* 0x000e240000000a00 */
[----:B0-----:R-:W2:Y:S02]  /*05c0*/  LDG.E.64 R4, desc[UR12][R4.64] ;  /* 0x0000000c04047981 */ /* 0x001ea4000c1e1b00 */
[----:B--2---:R-:W-:-:S04]  /*05d0*/  ISETP.NE.U32.AND P0, PT, R4, RZ, PT ;  /* 0x000000ff0400720c */ /* 0x004fc80003f05070 */
[----:B------:R-:W-:-:S13]  /*05e0*/  ISETP.NE.AND.EX P0, PT, R5, RZ, PT, P0 ;  /* 0x000000ff0500720c */ /* 0x000fda0003f05300 */
[----:B------:R-:W-:Y:S05]  /*05f0*/  @!P0 BRA `(.L_x_4) ;  /* 0x0000000000088947 */ /* 0x000fea0003800000 */
[----:B------:R2:W5:Y:S01]  /*0600*/  LD.E R0, desc[UR12][R4.64] ;  /* 0x0000000c04007980 */ /* 0x000562000c101900 */
[----:B------:R-:W-:Y:S05]  /*0610*/  BRA `(.L_x_5) ;  /* 0x0000000000207947 */ /* 0x000fea0003800000 */
.L_x_4:
[----:B------:R-:W-:Y:S02]  /*0620*/  ULDC.64 UR4, c[0x0][0x588] ;  /* 0x0001620000047ab9 */ /* 0x000fe40000000a00 */
[----:B------:R-:W-:-:S04]  /*0630*/  ISETP.NE.U32.AND P0, PT, RZ, UR4, PT ;  /* 0x00000004ff007c0c */ /* 0x000fc8000bf05070 */
[----:B------:R-:W-:-:S13]  /*0640*/  ISETP.NE.AND.EX P0, PT, RZ, UR5, PT, P0 ;  /* 0x00000005ff007c0c */ /* 0x000fda000bf05300 */
[----:B------:R-:W-:Y:S05]  /*0650*/  @!P0 BRA `(.L_x_6) ;  /* 0x00000000000c8947 */ /* 0x000fea0003800000 */
[----:B------:R-:W0:Y:S02]  /*0660*/  LDC.64 R4, c[0x0][0x588] ;  /* 0x00016200ff047b82 */ /* 0x000e240000000a00 */
[----:B0-----:R0:W5:Y:S01]  /*0670*/  LDG.E R0, desc[UR12][R4.64] ;  /* 0x0000000c04007981 */ /* 0x001162000c1e1900 */
[----:B------:R-:W-:Y:S05]  /*0680*/  BRA `(.L_x_5) ;  /* 0x0000000000047947 */ /* 0x000fea0003800000 */
.L_x_6:
[----:B------:R-:W1:Y:S02]  /*0690*/  LDC R0, c[0x0][0x580] ;  /* 0x00016000ff007b82 */ /* 0x000e640000000800 */
.L_x_5:
[----:B------:R-:W-:Y:S02]  /*06a0*/  ULDC.64 UR4, c[0x0][0x5a0] ;  /* 0x0001680000047ab9 */ /* 0x000fe40000000a00 */
[----:B------:R-:W-:-:S04]  /*06b0*/  ISETP.NE.U32.AND P0, PT, RZ, UR4, PT ;  /* 0x00000004ff007c0c */ /* 0x000fc8000bf05070 */
[----:B------:R-:W-:-:S13]  /*06c0*/  ISETP.NE.AND.EX P0, PT, RZ, UR5, PT, P0 ;  /* 0x00000005ff007c0c */ /* 0x000fda000bf05300 */
[----:B------:R-:W-:Y:S05]  /*06d0*/  @!P0 BRA `(.L_x_7) ;  /* 0x00000000001c8947 */ /* 0x000fea0003800000 */
[----:B0-2---:R-:W0:Y:S02]  /*06e0*/  LDC.64 R4, c[0x0][0x5a0] ;  /* 0x00016800ff047b82 */ /* 0x005e240000000a00 */
[----:B0-----:R-:W2:Y:S02]  /*06f0*/  LDG.E.64 R4, desc[UR12][R4.64] ;  /* 0x0000000c04047981 */ /* 0x001ea4000c1e1b00 */
[----:B--2---:R-:W-:-:S04]  /*0700*/  ISETP.NE.U32.AND P0, PT, R4, RZ, PT ;  /* 0x000000ff0400720c */ /* 0x004fc80003f05070 */
[----:B------:R-:W-:-:S13]  /*0710*/  ISETP.NE.AND.EX P0, PT, R5, RZ, PT, P0 ;  /* 0x000000ff0500720c */ /* 0x000fda0003f05300 */
[----:B------:R-:W-:Y:S05]  /*0720*/  @!P0 BRA `(.L_x_7) ;  /* 0x0000000000088947 */ /* 0x000fea0003800000 */
[----:B------:R0:W5:Y:S01]  /*0730*/  LD.E R14, desc[UR12][R4.64] ;  /* 0x0000000c040e7980 */ /* 0x000162000c101900 */
[----:B------:R-:W-:Y:S05]  /*0740*/  BRA `(.L_x_8) ;  /* 0x0000000000207947 */ /* 0x000fea0003800000 */
.L_x_7:
[----:B------:R-:W-:Y:S02]  /*0750*/  ULDC.64 UR4, c[0x0][0x590] ;  /* 0x0001640000047ab9 */ /* 0x000fe40000000a00 */
[----:B------:R-:W-:-:S04]  /*0760*/  ISETP.NE.U32.AND P0, PT, RZ, UR4, PT ;  /* 0x00000004ff007c0c */ /* 0x000fc8000bf05070 */
[----:B------:R-:W-:-:S13]  /*0770*/  ISETP.NE.AND.EX P0, PT, RZ, UR5, PT, P0 ;  /* 0x00000005ff007c0c */ /* 0x000fda000bf05300 */
[----:B------:R-:W-:Y:S05]  /*0780*/  @!P0 BRA `(.L_x_9) ;  /* 0x00000000000c8947 */ /* 0x000fea0003800000 */
[----:B------:R-:W3:Y:S02]  /*0790*/  LDC.64 R14, c[0x0][0x590] ;  /* 0x00016400ff0e7b82 */ /* 0x000ee40000000a00 */
[----:B---3--:R4:W5:Y:S01]  /*07a0*/  LDG.E R14, desc[UR12][R14.64] ;  /* 0x0000000c0e0e7981 */ /* 0x008962000c1e1900 */
[----:B------:R-:W-:Y:S05]  /*07b0*/  BRA `(.L_x_8) ;  /* 0x0000000000047947 */ /* 0x000fea0003800000 */
.L_x_9:
[----:B------:R-:W3:Y:S02]  /*07c0*/  LDC R14, c[0x0][0x584] ;  /* 0x00016100ff0e7b82 */ /* 0x000ee40000000800 */
.L_x_8:
[----:B------:R-:W1:Y:S01]  /*07d0*/  LDC R3, c[0x0][0x3c4] ;  /* 0x0000f100ff037b82 */ /* 0x000e620000000800 */
[----:B------:R-:W-:-:S07]  /*07e0*/  ISETP.NE.AND P0, PT, R7, RZ, PT ;  /* 0x000000ff0700720c */ /* 0x000fce0003f05270 */
[----:B------:R-:W4:Y:S01]  /*07f0*/  LDC.64 R10, c[0x0][0x3c8] ;  /* 0x0000f200ff0a7b82 */ /* 0x000f220000000a00 */
[----:B-1----:R-:W-:-:S05]  /*0800*/  VIADD R3, R3, 0x1f ;  /* 0x0000001f03037836 */ /* 0x002fca0000000000 */
[----:B0-2---:R-:W-:-:S04]  /*0810*/  SHF.R.S32.HI R4, RZ, 0x1f, R3 ;  /* 0x0000001fff047819 */ /* 0x005fc80000011403 */
[----:B------:R-:W-:-:S04]  /*0820*/  LEA.HI R4, R4, R3, RZ, 0x5 ;  /* 0x0000000304047211 */ /* 0x000fc800078f28ff */
[----:B------:R-:W-:-:S05]  /*0830*/  SHF.R.S32.HI R5, RZ, 0x5, R4 ;  /* 0x00000005ff057819 */ /* 0x000fca0000011404 */
[----:B----4-:R-:W-:-:S04]  /*0840*/  IMAD R4, R5, R10, RZ ;  /* 0x0000000a05047224 */ /* 0x010fc800078e02ff */
[----:B------:R-:W-:Y:S01]  /*0850*/  IMAD R3, R4, R11, RZ ;  /* 0x0000000b04037224 */ /* 0x000fe200078e02ff */
[----:B------:R-:W-:Y:S06]  /*0860*/  @!P0 BRA `(.L_x_10) ;  /* 0x0000005400908947 */ /* 0x000fec0003800000 */
[----:B------:R-:W-:-:S13]  /*0870*/  ISETP.NE.AND P0, PT, R7, 0x1, PT ;  /* 0x000000010700780c */ /* 0x000fda0003f05270 */
[----:B------:R-:W-:Y:S05]  /*0880*/  @P0 EXIT ;  /* 0x000000000000094d */ /* 0x000fea0003800000 */
[----:B------:R-:W-:Y:S01]  /*0890*/  ISETP.GE.AND P0, PT, R3, 0x1, PT ;  /* 0x000000010300780c */ /* 0x000fe20003f06270 */
[----:B------:R-:W-:Y:S01]  /*08a0*/  UMOV UR4, URZ ;  /* 0x0000003f00047c82 */ /* 0x000fe20008000000 */
[----:B------:R-:W-:Y:S02]  /*08b0*/  CS2R R54, SRZ ;  /* 0x0000000000367805 */ /* 0x000fe4000001ff00 */
[----:B------:R-:W-:Y:S02]  /*08c0*/  CS2R R56, SRZ ;  /* 0x0000000000387805 */ /* 0x000fe4000001ff00 */
[----:B------:R-:W-:Y:S02]  /*08d0*/  CS2R R58, SRZ ;  /* 0x00000000003a7805 */ /* 0x000fe4000001ff00 */
[----:B------:R-:W-:Y:S02]  /*08e0*/  CS2R R60, SRZ ;  /* 0x00000000003c7805 */ /* 0x000fe4000001ff00 */
[----:B------:R-:W-:-:S02]  /*08f0*/  CS2R R62, SRZ ;  /* 0x00000000003e7805 */ /* 0x000fc4000001ff00 */
[----:B------:R-:W-:Y:S02]  /*0900*/  CS2R R64, SRZ ;  /* 0x0000000000407805 */ /* 0x000fe4000001ff00 */
        /* <DEDUP_REMOVED lines=25> */
[----:B------:R-:W-:Y:S01]  /*0aa0*/  CS2R R52, SRZ ;  /* 0x0000000000347805 */ /* 0x000fe2000001ff00 */
[----:B------:R-:W-:Y:S06]  /*0ab0*/  @!P0 BRA `(.L_x_11) ;  /* 0x0000000000a08947 */ /* 0x000fec0003800000 */
[----:B------:R-:W-:-:S04]  /*0ac0*/  LOP3.LUT R4, R2, 0x1, RZ, 0xfc, !PT ;  /* 0x0000000102047812 */ /* 0x000fc800078efcff */
[----:B------:R-:W-:-:S13]  /*0ad0*/  ISETP.NE.AND P1, PT, R4, 0x3, PT ;  /* 0x000000030400780c */ /* 0x000fda0003f25270 */
[----:B------:R-:W-:Y:S05]  /*0ae0*/  @!P1 BRA `(.L_x_12) ;  /* 0x0000000000049947 */ /* 0x000fea0003800000 */
[----:B------:R-:W-:Y:S01]  /*0af0*/  BPT.TRAP 0x1 ;  /* 0x000000040000795c */ /* 0x000fe20000300000 */
.L_x_12:
[----:B------:R-:W0:Y:S01]  /*0b00*/  S2UR UR5, SR_CgaCtaId ;  /* 0x00000000000579c3 */ /* 0x000e220000008800 */
[----:B------:R-:W-:Y:S01]  /*0b10*/  SHF.L.U32 R4, RZ, 0x1f, RZ ;  /* 0x0000001fff047819 */ /* 0x000fe200000006ff */
[----:B------:R-:W-:Y:S02]  /*0b20*/  UMOV UR4, 0x400 ;  /* 0x0000040000047882 */ /* 0x000fe40000000000 */
[----:B0-----:R-:W-:-:S12]  /*0b30*/  ULEA UR4, UR5, UR4, 0x18 ;  /* 0x0000000405047291 */ /* 0x001fd8000f8ec03f */
.L_x_13:
[----:B0-----:R-:W-:-:S04]  /*0b40*/  IMAD.U32 R5, RZ, RZ, UR4 ;  /* 0x00000004ff057e24 */ /* 0x001fc8000f8e00ff */
[----:B------:R0:W1:Y:S03]  /*0b50*/  SYNCS.PHASECHK.TRANS64.TRYWAIT P1, [R5+URZ+0x36000], R4 ;  /* 0x03600004050075a7 */ /* 0x000066000802017f */
[----:B-1----:R-:W-:Y:S05]  /*0b60*/  @!P1 NANOSLEEP.SYNCS 0x989680 ;  /* 0x009896800000995d */ /* 0x002fea0003900000 */
[----:B------:R-:W1:Y:S02]  /*0b70*/  @!P1 SYNCS.PHASECHK.TRANS64 P1, [R5+URZ+0x36000], R4 ;  /* 0x03600004050095a7 */ /* 0x000e64000802007f */
[----:B-1----:R-:W-:Y:S05]  /*0b80*/  @!P1 BRA `(.L_x_13) ;  /* 0xfffffffc00ec9947 */ /* 0x002fea000383ffff */
[----:B------:R-:W-:Y:S01]  /*0b90*/  UIADD3 UR5, UR4, 0x24000, URZ ;  /* 0x0002400004057890 */ /* 0x000fe2000fffe03f */
[----:B------:R-:W-:Y:S01]  /*0ba0*/  WARPGROUP.ARRIVE ;  /* 0x00000000000079c5 */ /* 0x000fe20000000000 */
[----:B------:R-:W-:Y:S02]  /*0bb0*/  USHF.R.U32.HI UR4, URZ, 0x4, UR4 ;  /* 0x000000043f047899 */ /* 0x000fe40008011604 */
[----:B------:R-:W-:Y:S02]  /*0bc0*/  USHF.R.U32.HI UR5, URZ, 0x4, UR5 ;  /* 0x000000043f057899 */ /* 0x000fe40008011605 */
[----:B------:R-:W-:Y:S02]  /*0bd0*/  ULOP3.LUT UR4, UR4, 0x3fff, URZ, 0xc0, !UPT ;  /* 0x00003fff04047892 */ /* 0x000fe4000f8ec03f */
[----:B------:R-:W-:Y:S02]  /*0be0*/  ULOP3.LUT UR5, UR5, 0x3fff, URZ, 0xc0, !UPT ;  /* 0x00003fff05057892 */ /* 0x000fe4000f8ec03f */
[----:B------:R-:W-:-:S02]  /*0bf0*/  ULOP3.LUT UR9, UR4, 0x10000, URZ, 0xfc, !UPT ;  /* 0x0001000004097892 */ /* 0x000fc4000f8efc3f */
[----:B------:R-:W-:Y:S02]  /*0c00*/  ULOP3.LUT UR10, UR5, 0x10000, URZ, 0xfc, !UPT ;  /* 0x00010000050a7892 */ /* 0x000fe4000f8efc3f */
[----:B------:R-:W-:Y:S01]  /*0c10*/  UIADD3 UR8, UR9, 0x100, URZ ;  /* 0x0000010009087890 */ /* 0x000fe2000fffe03f */
[----:B------:R-:W-:Y:S02]  /*0c20*/  UMOV UR5, 0x80000020 ;  /* 0x8000002000057882 */ /* 0x000fe40000000000 */
[----:B------:R-:W-:Y:S01]  /*0c30*/  UMOV UR4, UR9 ;  /* 0x0000000900047c82 */ /* 0x000fe20008000000 */
[----:B------:R-:W-:Y:S01]  /*0c40*/  UMOV UR7, 0x80000020 ;  /* 0x8000002000077882 */ /* 0x000fe20000000000 */
[----:B------:R-:W-:Y:S02]  /*0c50*/  UMOV UR6, UR10 ;  /* 0x0000000a00067c82 */ /* 0x000fe40008000000 */
[----:B------:R-:W-:Y:S01]  /*0c60*/  HGMMA.64x64x16.F32 R56, gdesc[UR4], RZ, !UPT ;  /* 0x00e00000043879f0 */ /* 0x000fe2000c7008ff */
[----:B------:R-:W-:Y:S01]  /*0c70*/  UMOV UR4, UR8 ;  /* 0x0000000800047c82 */ /* 0x000fe20008000000 */
[----:B------:R-:W-:Y:S01]  /*0c80*/  UMOV UR5, 0x80000020 ;  /* 0x8000002000057882 */ /* 0x000fe20000000000 */
[----:B------:R-:W-:Y:S01]  /*0c90*/  UIADD3 UR8, UR9, 0x102, URZ ;  /* 0x0000010209087890 */ /* 0x000fe2000fffe03f */
[----:B------:R-:W-:Y:S01]  /*0ca0*/  HGMMA.64x64x16.F32 R24, gdesc[UR4], RZ, !UPT ;  /* 0x00e00000041879f0 */ /* 0x000fe2000c7008ff */
[----:B------:R-:W-:-:S02]  /*0cb0*/  UIADD3 UR4, UR9, 0x2, URZ ;  /* 0x0000000209047890 */ /* 0x000fc4000fffe03f */
[----:B------:R-:W-:Y:S01]  /*0cc0*/  UIADD3 UR6, UR10, 0x2, URZ ;  /* 0x000000020a067890 */ /* 0x000fe2000fffe03f */
[----:B------:R-:W-:Y:S01]  /*0cd0*/  UMOV UR5, 0x80000020 ;  /* 0x8000002000057882 */ /* 0x000fe20000000000 */
[----:B------:R-:W-:-:S07]  /*0ce0*/  UMOV UR7, 0x80000020 ;  /* 0x8000002000077882 */ /* 0x000fce0000000000 */
[----:B------:R-:W-:Y:S01]  /*0cf0*/  HGMMA.64x64x16.F32 R56, gdesc[UR4], R56 ;  /* 0x00e00000043879f0 */ /* 0x000fe20008700838 */
[----:B------:R-:W-:Y:S01]  /*0d00*/  UMOV UR4, UR8 ;  /* 0x0000000800047c82 */ /* 0x000fe20008000000 */
[----:B------:R-:W-:Y:S02]  /*0d10*/  UMOV UR5, 0x80000020 ;  /* 0x8000002000057882 */ /* 0x000fe40000000000 */
[----:B------:R-:W-:Y:S01]  /*0d20*/  HGMMA.64x64x16.F32 R24, gdesc[UR4], R24, gsb0 ;  /* 0x00e00000041879f0 */ /* 0x000fe20008000818 */
[----:B------:R-:W-:-:S05]  /*0d30*/  UMOV UR4, 0x1 ;  /* 0x0000000100047882 */ /* 0x000fca0000000000 */
.L_x_11:
[----:B0-----:R-:W-:-:S05]  /*0d40*/  VIMNMX R4, R3, 0x1, PT ;  /* 0x0000000103047848 */ /* 0x001fca0003fe0100 */
[----:B------:R-:W-:-:S05]  /*0d50*/  IMAD.IADD R3, R3, 0x1, -R4 ;  /* 0x0000000103037824 */ /* 0x000fca00078e0a04 */
[----:B------:R-:W-:-:S13]  /*0d60*/  ISETP.GE.AND P1, PT, R3, 0x1, PT ;  /* 0x000000010300780c */ /* 0x000fda0003f26270 */
[----:B------:R-:W-:Y:S05]  /*0d70*/  @!P1 BRA `(.L_x_14) ;  /* 0x0000000400109947 */ /* 0x000fea0003800000 */
[----:B------:R-:W0:Y:S01]  /*0d80*/  S2UR UR6, SR_CgaCtaId ;  /* 0x00000000000679c3 */ /* 0x000e220000008800 */
[----:B------:R-:W-:Y:S01]  /*0d90*/  UMOV UR5, 0x400 ;  /* 0x0000040000057882 */ /* 0x000fe20000000000 */
[----:B------:R-:W-:Y:S01]  /*0da0*/  LOP3.LUT R8, R2, 0x1, RZ, 0xfc, !PT ;  /* 0x0000000102087812 */ /* 0x000fe200078efcff */
[----:B------:R-:W-:Y:S01]  /*0db0*/  IMAD.MOV.U32 R7, RZ, RZ, RZ ;  /* 0x000000ffff077224 */ /* 0x000fe200078e00ff */
[----:B------:R-:W-:Y:S01]  /*0dc0*/  UISETP.NE.U32.AND UP0, UPT, UR4, URZ, UPT ;  /* 0x0000003f0400728c */ /* 0x000fe2000bf05070 */
[----:B------:R-:W-:Y:S01]  /*0dd0*/  IMAD.MOV.U32 R4, RZ, RZ, R3 ;  /* 0x000000ffff047224 */ /* 0x000fe200078e0003 */
[----:B0-----:R-:W-:-:S04]  /*0de0*/  ULEA UR15, UR6, UR5, 0x18 ;  /* 0x00000005060f7291 */ /* 0x001fc8000f8ec03f */
[----:B------:R-:W-:Y:S02]  /*0df0*/  UIADD3 UR6, UR15, 0x24000, URZ ;  /* 0x000240000f067890 */ /* 0x000fe4000fffe03f */
[----:B------:R-:W-:Y:S02]  /*0e00*/  USHF.R.U32.HI UR5, URZ, 0x4, UR15 ;  /* 0x000000043f057899 */ /* 0x000fe4000801160f */
[----:B------:R-:W-:Y:S02]  /*0e10*/  USHF.R.U32.HI UR6, URZ, 0x4, UR6 ;  /* 0x000000043f067899 */ /* 0x000fe40008011606 */
[----:B------:R-:W-:Y:S02]  /*0e20*/  ULOP3.LUT UR5, UR5, 0x3fff, URZ, 0xc0, !UPT ;  /* 0x00003fff05057892 */ /* 0x000fe4000f8ec03f */
[----:B------:R-:W-:Y:S02]  /*0e30*/  ULOP3.LUT UR6, UR6, 0x3fff, URZ, 0xc0, !UPT ;  /* 0x00003fff06067892 */ /* 0x000fe4000f8ec03f */
[----:B------:R-:W-:-:S02]  /*0e40*/  ULOP3.LUT UR16, UR5, 0x10000, URZ, 0xfc, !UPT ;  /* 0x0001000005107892 */ /* 0x000fc4000f8efc3f */
[----:B------:R-:W-:Y:S01]  /*0e50*/  ULOP3.LUT UR17, UR6, 0x10000, URZ, 0xfc, !UPT ;  /* 0x0001000006117892 */ /* 0x000fe2000f8efc3f */
[----:B------:R-:W-:-:S11]  /*0e60*/  UMOV UR5, URZ ;  /* 0x0000003f00057c82 */ /* 0x000fd60008000000 */
.L_x_19:
[----:B------:R-:W-:-:S13]  /*0e70*/  ISETP.NE.AND P2, PT, R8, 0x3, PT ;  /* 0x000000030800780c */ /* 0x000fda0003f45270 */
[----:B0-----:R-:W-:Y:S05]  /*0e80*/  @!P2 BRA `(.L_x_15) ;  /* 0x000000000004a947 */ /* 0x001fea0003800000 */
[----:B------:R-:W-:Y:S01]  /*0e90*/  BPT.TRAP 0x1 ;  /* 0x000000040000795c */ /* 0x000fe20000300000 */
.L_x_15:
[----:B------:R-:W-:Y:S01]  /*0ea0*/  SHF.L.U32 R5, R7, 0x1f, RZ ;  /* 0x0000001f07057819 */ /* 0x000fe200000006ff */
[----:B------:R-:W-:-:S12]  /*0eb0*/  ULEA UR6, UR4, UR15, 0x3 ;  /* 0x0000000f04067291 */ /* 0x000fd8000f8e183f */
.L_x_16:
[----:B0-----:R-:W-:-:S04]  /*0ec0*/  IMAD.U32 R6, RZ, RZ, UR6 ;  /* 0x00000006ff067e24 */ /* 0x001fc8000f8e00ff */
[----:B------:R0:W1:Y:S03]  /*0ed0*/  SYNCS.PHASECHK.TRANS64.TRYWAIT P1, [R6+URZ+0x36000], R5 ;  /* 0x03600005060075a7 */ /* 0x000066000802017f */
[----:B-1----:R-:W-:Y:S05]  /*0ee0*/  @!P1 NANOSLEEP.SYNCS 0x989680 ;  /* 0x009896800000995d */ /* 0x002fea0003900000 */
[----:B------:R-:W1:Y:S02]  /*0ef0*/  @!P1 SYNCS.PHASECHK.TRANS64 P1, [R6+URZ+0x36000], R5 ;  /* 0x03600005060095a7 */ /* 0x000e64000802007f */
[----:B-1----:R-:W-:Y:S05]  /*0f00*/  @!P1 BRA `(.L_x_16) ;  /* 0xfffffffc00ec9947 */ /* 0x002fea000383ffff */
[----:B------:R-:W-:Y:S01]  /*0f10*/  ULEA UR7, UR4, UR16, 0x9 ;  /* 0x0000001004077291 */ /* 0x000fe2000f8e483f */
[----:B------:R-:W-:Y:S01]  /*0f20*/  WARPGROUP.ARRIVE ;  /* 0x00000000000079c5 */ /* 0x000fe20000000000 */
[----:B------:R-:W-:Y:S02]  /*0f30*/  ULEA UR6, UR4, UR17, 0x8 ;  /* 0x0000001104067291 */ /* 0x000fe4000f8e403f */
[----:B------:R-:W-:Y:S01]  /*0f40*/  UIADD3 UR14, UR7, 0x100, URZ ;  /* 0x00000100070e7890 */ /* 0x000fe2000fffe03f */
[----:B------:R-:W-:Y:S02]  /*0f50*/  UMOV UR11, 0x80000020 ;  /* 0x80000020000b7882 */ /* 0x000fe40000000000 */
[----:B------:R-:W-:Y:S01]  /*0f60*/  UMOV UR8, UR7 ;  /* 0x0000000700087c82 */ /* 0x000fe20008000000 */
[----:B------:R-:W-:Y:S01]  /*0f70*/  UMOV UR9, 0x80000020 ;  /* 0x8000002000097882 */ /* 0x000fe20000000000 */
[----:B------:R-:W-:Y:S02]  /*0f80*/  UMOV UR10, UR6 ;  /* 0x00000006000a7c82 */ /* 0x000fe40008000000 */
[----:B------:R-:W-:Y:S01]  /*0f90*/  HGMMA.64x64x16.F32 R56, gdesc[UR8], R56, UP0 ;  /* 0x00e00000083879f0 */ /* 0x000fe2000bf00838 */
[----:B------:R-:W-:Y:S01]  /*0fa0*/  UMOV UR8, UR14 ;  /* 0x0000000e00087c82 */ /* 0x000fe20008000000 */
[----:B------:R-:W-:-:S02]  /*0fb0*/  UMOV UR9, 0x80000020 ;  /* 0x8000002000097882 */ /* 0x000fc40000000000 */
[----:B------:R-:W-:Y:S01]  /*0fc0*/  HGMMA.64x64x16.F32 R24, gdesc[UR8], R24, UP0 ;  /* 0x00e00000081879f0 */ /* 0x000fe2000bf00818 */
[----:B------:R-:W-:Y:S02]  /*0fd0*/  UIADD3 UR10, UR6, 0x2, URZ ;  /* 0x00000002060a7890 */ /* 0x000fe4000fffe03f */
[----:B------:R-:W-:Y:S02]  /*0fe0*/  UIADD3 UR8, UR7, 0x2, URZ ;  /* 0x0000000207087890 */ /* 0x000fe4000fffe03f */
[----:B------:R-:W-:Y:S01]  /*0ff0*/  UIADD3 UR7, UR7, 0x102, URZ ;  /* 0x0000010207077890 */ /* 0x000fe2000fffe03f */
[----:B------:R-:W-:Y:S01]  /*1000*/  UMOV UR11, 0x80000020 ;  /* 0x80000020000b7882 */ /* 0x000fe20000000000 */
[----:B------:R-:W-:-:S05]  /*1010*/  UMOV UR9, 0x80000020 ;  /* 0x8000002000097882 */ /* 0x000fca0000000000 */
[----:B------:R-:W-:Y:S01]  /*1020*/  HGMMA.64x64x16.F32 R56, gdesc[UR8], R56 ;  /* 0x00e00000083879f0 */ /* 0x000fe20008700838 */
[----:B------:R-:W-:Y:S01]  /*1030*/  UMOV UR8, UR7 ;  /* 0x0000000700087c82 */ /* 0x000fe20008000000 */
[----:B------:R-:W-:Y:S02]  /*1040*/  UMOV UR9, 0x80000020 ;  /* 0x8000002000097882 */ /* 0x000fe40000000000 */
[----:B------:R-:W-:Y:S03]  /*1050*/  HGMMA.64x64x16.F32 R24, gdesc[UR8], R24, gsb0 ;  /* 0x00e00000081879f0 */ /* 0x000fe60008000818 */
[----:B------:R-:W-:Y:S02]  /*1060*/  WARPGROUP.DEPBAR.LE gsb0, 0x1 ;  /* 0x00008000000079c5 */ /* 0x000fe40000010100 */
[----:B------:R-:W-:Y:S05]  /*1070*/  @!P2 BRA `(.L_x_17) ;  /* 0x000000000004a947 */ /* 0x000fea0003800000 */
[----:B------:R-:W-:Y:S01]  /*1080*/  BPT.TRAP 0x1 ;  /* 0x000000040000795c */ /* 0x000fe20000300000 */
.L_x_17:
[----:B------:R-:W-:Y:S01]  /*1090*/  ULEA UR6, UR5, UR15, 0x3 ;  /* 0x0000000f05067291 */ /* 0x000fe2000f8e183f */
[----:B------:R-:W-:-:S03]  /*10a0*/  ISETP.GT.U32.AND P1, PT, R2, 0x1, PT ;  /* 0x000000010200780c */ /* 0x000fc60003f24070 */
[----:B------:R-:W-:-:S04]  /*10b0*/  UIADD3 UR6, UR6, 0x36090, URZ ;  /* 0x0003609006067890 */ /* 0x000fc8000fffe03f */
[----:B------:R-:W-:-:S09]  /*10c0*/  UPRMT UR6, URZ, 0x654, UR6 ;  /* 0x000006543f067896 */ /* 0x000fd20008000006 */
[----:B------:R-:W-:Y:S01]  /*10d0*/  SYNCS.ARRIVE.TRANS64.RED.A1T0 RZ, [UR6], RZ ;  /* 0x000000ffffff79a7 */ /* 0x000fe20008100406 */
[----:B------:R-:W-:Y:S05]  /*10e0*/  @P1 BRA `(.L_x_18) ;  /* 0x0000000000041947 */ /* 0x000fea0003800000 */
[----:B------:R-:W-:Y:S01]  /*10f0*/  BPT.TRAP 0x1 ;  /* 0x000000040000795c */ /* 0x000fe20000300000 */
.L_x_18:
[----:B------:R-:W-:Y:S01]  /*1100*/  UIADD3 UR4, UR4, 0x1, URZ ;  /* 0x0000000104047890 */ /* 0x000fe2000fffe03f */
[C---:B------:R-:W-:Y:S01]  /*1110*/  ISETP.GT.AND P1, PT, R4.reuse, 0x1, PT ;  /* 0x000000010400780c */ /* 0x040fe20003f24270 */
[----:B------:R-:W-:Y:S01]  /*1120*/  UIADD3 UR5, UR5, 0x1, URZ ;  /* 0x0000000105057890 */ /* 0x000fe2000fffe03f */
[----:B------:R-:W-:Y:S01]  /*1130*/  VIADD R4, R4, 0xffffffff ;  /* 0xffffffff04047836 */ /* 0x000fe20000000000 */
[----:B------:R-:W-:Y:S02]  /*1140*/  UISETP.NE.AND UP0, UPT, UR4, 0x12, UPT ;  /* 0x000000120400788c */ /* 0x000fe4000bf05270 */
[----:B------:R-:W-:Y:S02]  /*1150*/  UISETP.NE.AND UP1, UPT, UR5, 0x12, UPT ;  /* 0x000000120500788c */ /* 0x000fe4000bf25270 */
[----:B------:R-:W-:Y:S02]  /*1160*/  USEL UR6, URZ, 0x1, UP0 ;  /* 0x000000013f067887 */ /* 0x000fe40008000000 */
[----:B------:R-:W-:-:S02]  /*1170*/  USEL UR4, UR4, URZ, UP0 ;  /* 0x0000003f04047287 */ /* 0x000fc40008000000 */
[----:B------:R-:W-:Y:S02]  /*1180*/  USEL UR5, UR5, URZ, UP1 ;  /* 0x0000003f05057287 */ /* 0x000fe40008800000 */
[----:B------:R-:W-:Y:S01]  /*1190*/  UPLOP3.LUT UP0, UPT, UPT, UPT, UPT, 0x80, 0x0 ;  /* 0x000000000000789c */ /* 0x000fe20003f0f070 */
[----:B------:R-:W-:Y:S01]  /*11a0*/  LOP3.LUT R7, R7, UR6, RZ, 0x3c, !PT ;  /* 0x0000000607077c12 */ /* 0x000fe2000f8e3cff */
[----:B------:R-:W-:Y:S09]  /*11b0*/  @P1 BRA `(.L_x_19) ;  /* 0xfffffffc002c1947 */ /* 0x000ff2000383ffff */
.L_x_14:
[----:B------:R-:W-:Y:S02]  /*11c0*/  WARPGROUP.DEPBAR.LE gsb0, 0x0 ;  /* 0x00008000000079c5 */ /* 0x000fe40000010000 */
[----:B------:R-:W-:Y:S05]  /*11d0*/  @!P0 BRA `(.L_x_20) ;  /* 0x0000000000448947 */ /* 0x000fea0003800000 */
[----:B------:R-:W-:-:S04]  /*11e0*/  LOP3.LUT R4, R2, 0x1, RZ, 0xfc, !PT ;  /* 0x0000000102047812 */ /* 0x000fc800078efcff */
[----:B------:R-:W-:-:S13]  /*11f0*/  ISETP.NE.AND P0, PT, R4, 0x3, PT ;  /* 0x000000030400780c */ /* 0x000fda0003f05270 */
[----:B------:R-:W-:Y:S05]  /*1200*/  @!P0 BRA `(.L_x_21) ;  /* 0x0000000000048947 */ /* 0x000fea0003800000 */
[----:B------:R-:W-:Y:S01]  /*1210*/  BPT.TRAP 0x1 ;  /* 0x000000040000795c */ /* 0x000fe20000300000 */
.L_x_21:
[----:B0-----:R-:W0:Y:S01]  /*1220*/  S2R R6, SR_CgaCtaId ;  /* 0x0000000000067919 */ /* 0x001e220000008800 */
[----:B------:R-:W-:Y:S01]  /*1230*/  IMAD.WIDE.U32 R4, R3, 0x38e38e39, RZ ;  /* 0x38e38e3903047825 */ /* 0x000fe200078e00ff */
[----:B------:R-:W-:-:S04]  /*1240*/  ISETP.GT.U32.AND P0, PT, R2, 0x1, PT ;  /* 0x000000010200780c */ /* 0x000fc80003f04070 */
[----:B------:R-:W-:Y:S02]  /*1250*/  SHF.R.U32.HI R4, RZ, 0x2, R5 ;  /* 0x00000002ff047819 */ /* 0x000fe40000011605 */
[----:B------:R-:W-:-:S03]  /*1260*/  MOV R5, 0x400 ;  /* 0x0000040000057802 */ /* 0x000fc60000000f00 */
[----:B------:R-:W-:Y:S01]  /*1270*/  IMAD R3, R4, -0x12, R3 ;  /* 0xffffffee04037824 */ /* 0x000fe200078e0203 */
[----:B0-----:R-:W-:-:S05]  /*1280*/  LEA R6, R6, R5, 0x18 ;  /* 0x0000000506067211 */ /* 0x001fca00078ec0ff */
[----:B------:R-:W-:-:S04]  /*1290*/  IMAD R3, R3, 0x8, R6 ;  /* 0x0000000803037824 */ /* 0x000fc800078e0206 */
[----:B------:R-:W-:-:S05]  /*12a0*/  VIADD R3, R3, 0x36090 ;  /* 0x0003609003037836 */ /* 0x000fca0000000000 */
[----:B------:R-:W-:-:S04]  /*12b0*/  PRMT R3, RZ, 0x654, R3 ;  /* 0x00000654ff037816 */ /* 0x000fc80000000003 */
[----:B------:R1:W-:Y:S01]  /*12c0*/  SYNCS.ARRIVE.TRANS64.RED.A1T0 RZ, [R3+URZ], RZ ;  /* 0x000000ff03ff79a7 */ /* 0x0003e2000810043f */
[----:B------:R-:W-:Y:S05]  /*12d0*/  @P0 BRA `(.L_x_20) ;  /* 0x0000000000040947 */ /* 0x000fea0003800000 */
[----:B------:R-:W-:Y:S01]  /*12e0*/  BPT.TRAP 0x1 ;  /* 0x000000040000795c */ /* 0x000fe20000300000 */
.L_x_20:
[----:B-1----:R-:W1:Y:S01]  /*12f0*/  S2R R3, SR_TID.X ;  /* 0x0000000000037919 */ /* 0x002e620000002100 */
[----:B------:R-:W-:Y:S01]  /*1300*/  ULDC.64 UR4, c[0x0][0x280] ;  /* 0x0000a00000047ab9 */ /* 0x000fe20000000a00 */
[----:B0-----:R-:W0:Y:S01]  /*1310*/  S2R R5, SR_CTAID.Y ;  /* 0x0000000000057919 */ /* 0x001e220000002600 */
[----:B------:R-:W2:Y:S01]  /*1320*/  S2R R13, SR_CTAID.X ;  /* 0x00000000000d7919 */ /* 0x000ea20000002500 */
[----:B-1----:R-:W-:-:S04]  /*1330*/  SHF.R.S32.HI R2, RZ, 0x1f, R3 ;  /* 0x0000001fff027819 */ /* 0x002fc80000011403 */
[----:B------:R-:W-:Y:S01]  /*1340*/  LEA.HI R2, R2, R3, RZ, 0x7 ;  /* 0x0000000302027211 */ /* 0x000fe200078f38ff */
[----:B0-----:R-:W-:-:S03]  /*1350*/  IMAD.SHL.U32 R5, R5, 0x40, RZ ;  /* 0x0000004005057824 */ /* 0x001fc600078e00ff */
[----:B------:R-:W-:Y:S01]  /*1360*/  LOP3.LUT R2, R2, 0xffffff80, RZ, 0xc0, !PT ;  /* 0xffffff8002027812 */ /* 0x000fe200078ec0ff */
[----:B--2---:R-:W-:Y:S01]  /*1370*/  IMAD.SHL.U32 R8, R13, 0x80, RZ ;  /* 0x000000800d087824 */ /* 0x004fe200078e00ff */
[----:B------:R-:W-:-:S03]  /*1380*/  ISETP.GE.AND P0, PT, R5, UR5, PT ;  /* 0x0000000505007c0c */ /* 0x000fc6000bf06270 */
[----:B------:R-:W-:Y:S01]  /*1390*/  IMAD.IADD R4, R3, 0x1, -R2 ;  /* 0x0000000103047824 */ /* 0x000fe200078e0a02 */
[----:B------:R-:W-:-:S04]  /*13a0*/  ISETP.GE.OR P0, PT, R8, UR4, P0 ;  /* 0x0000000408007c0c */ /* 0x000fc80008706670 */
[----:B------:R-:W-:-:S04]  /*13b0*/  SHF.R.S32.HI R7, RZ, 0x1f, R4 ;  /* 0x0000001fff077819 */ /* 0x000fc80000011404 */
[----:B------:R-:W-:-:S04]  /*13c0*/  LEA.HI R2, R7, R4, RZ, 0x2 ;  /* 0x0000000407027211 */ /* 0x000fc800078f10ff */
[--C-:B------:R-:W-:Y:S02]  /*13d0*/  SHF.R.S32.HI R16, RZ, 0x2, R2.reuse ;  /* 0x00000002ff107819 */ /* 0x100fe40000011402 */
[----:B------:R-:W-:-:S04]  /*13e0*/  SHF.R.S32.HI R3, RZ, 0x1f, R2 ;  /* 0x0000001fff037819 */ /* 0x000fc80000011402 */
[----:B------:R-:W-:-:S04]  /*13f0*/  LEA.HI R3, R3, R16, RZ, 0x3 ;  /* 0x0000001003037211 */ /* 0x000fc800078f18ff */
[----:B------:R-:W-:Y:S01]  /*1400*/  LOP3.LUT R17, R3, 0xfffffff8, RZ, 0xc0, !PT ;  /* 0xfffffff803117812 */ /* 0x000fe200078ec0ff */
[----:B------:R-:W-:Y:S06]  /*1410*/  @P0 EXIT ;  /* 0x000000000000094d */ /* 0x000fec0003800000 */
[----:B------:R-:W-:Y:S01]  /*1420*/  LOP3.LUT R9, R2, 0x7ffffffc, RZ, 0xc0, !PT ;  /* 0x7ffffffc02097812 */ /* 0x000fe200078ec0ff */
[----:B------:R-:W-:Y:S01]  /*1430*/  IMAD.IADD R16, R16, 0x1, -R17 ;  /* 0x0000000110107824 */ /* 0x000fe200078e0a11 */
[----:B------:R-:W0:Y:S01]  /*1440*/  LDC.64 R2, c[0x0][0x5d0] ;  /* 0x00017400ff027b82 */ /* 0x000e220000000a00 */
[----:B------:R-:W-:Y:S02]  /*1450*/  LEA.HI R7, R7, R4, RZ, 0x5 ;  /* 0x0000000407077211 */ /* 0x000fe400078f28ff */
[----:B------:R-:W-:Y:S01]  /*1460*/  IMAD.IADD R9, R4, 0x1, -R9 ;  /* 0x0000000104097824 */ /* 0x000fe200078e0a09 */
[--C-:B------:R-:W-:Y:S02]  /*1470*/  SHF.R.S32.HI R17, RZ, 0x1f, R16.reuse ;  /* 0x0000001fff117819 */ /* 0x100fe40000011410 */
[----:B------:R-:W-:Y:S01]  /*1480*/  SHF.R.S32.HI R11, RZ, 0x5, R7 ;  /* 0x00000005ff0b7819 */ /* 0x000fe20000011407 */
[----:B------:R-:W-:Y:S01]  /*1490*/  IMAD.SHL.U32 R4, R9, 0x2, RZ ;  /* 0x0000000209047824 */ /* 0x000fe200078e00ff */
[----:B---3-5:R-:W-:Y:S01]  /*14a0*/  FSETP.NEU.AND P1, PT, R14, RZ, PT ;  /* 0x000000ff0e00720b */ /* 0x028fe20003f2d000 */
[----:B------:R-:W-:-:S03]  /*14b0*/  IMAD.WIDE R6, R13, 0x80, R16 ;  /* 0x000000800d067825 */ /* 0x000fc600078e0210 */
[----:B------:R-:W-:Y:S01]  /*14c0*/  SHF.R.S32.HI R10, RZ, 0x1f, R4 ;  /* 0x0000001fff0a7819 */ /* 0x000fe20000011404 */
[----:B------:R-:W-:Y:S01]  /*14d0*/  IMAD R13, R11, -0x10, -R8 ;  /* 0xfffffff00b0d7824 */ /* 0x000fe200078e0a08 */
[----:B------:R-:W-:Y:S01]  /*14e0*/  IADD3 R8, P0, R5, R4, RZ ;  /* 0x0000000405087210 */ /* 0x000fe20007f1e0ff */
[----:B------:R-:W-:Y:S01]  /*14f0*/  IMAD.WIDE R6, R11, 0x10, R6 ;  /* 0x000000100b067825 */ /* 0x000fe200078e0206 */
[----:B------:R-:W-:Y:S02]  /*1500*/  IADD3 R15, -R4, UR5, -R5 ;  /* 0x00000005040f7c10 */ /* 0x000fe4000fffe905 */
[----:B------:R-:W-:Y:S02]  /*1510*/  LEA.HI.X.SX32 R9, R5, R10, 0x1, P0 ;  /* 0x0000000a05097211 */ /* 0x000fe400000f0eff */
[----:B------:R-:W-:Y:S02]  /*1520*/  IADD3 R16, R13, UR4, -R16 ;  /* 0x000000040d107c10 */ /* 0x000fe4000fffe810 */
[----:B------:R-:W-:Y:S01]  /*1530*/  ISETP.GT.AND P4, PT, R15, RZ, PT ;  /* 0x000000ff0f00720c */ /* 0x000fe20003f84270 */
[-C--:B0-----:R-:W-:Y:S01]  /*1540*/  IMAD R4, R7, R2.reuse, RZ ;  /* 0x0000000207047224 */ /* 0x081fe200078e02ff */
[----:B------:R-:W-:Y:S01]  /*1550*/  SHF.L.U64.HI R19, R2, 0x3, R3 ;  /* 0x0000000302137819 */ /* 0x000fe20000010203 */
[----:B------:R-:W-:Y:S01]  /*1560*/  IMAD.WIDE.U32 R10, R6, R2, R8 ;  /* 0x00000002060a7225 */ /* 0x000fe200078e0008 */
[----:B------:R-:W-:-:S02]  /*1570*/  P2R R5, PR, RZ, 0x10 ;  /* 0x00000010ff057803 */ /* 0x000fc40000000000 */
[----:B------:R-:W-:Y:S01]  /*1580*/  ISETP.GT.AND P0, PT, R16, RZ, P4 ;  /* 0x000000ff1000720c */ /* 0x000fe20002704270 */
[----:B------:R-:W-:Y:S01]  /*1590*/  IMAD R13, R6, R3, R4 ;  /* 0x00000003060d7224 */ /* 0x000fe200078e0204 */
[C---:B------:R-:W-:Y:S01]  /*15a0*/  SHF.L.U64.HI R18, R2.reuse, 0x6, R3 ;  /* 0x0000000602127819 */ /* 0x040fe20000010203 */
[C---:B------:R-:W-:Y:S02]  /*15b0*/  IMAD.SHL.U32 R20, R2.reuse, 0x8, RZ ;  /* 0x0000000802147824 */ /* 0x040fe400078e00ff */
[----:B------:R-:W-:Y:S02]  /*15c0*/  IMAD.SHL.U32 R17, R2, 0x40, RZ ;  /* 0x0000004002117824 */ /* 0x000fe400078e00ff */
[----:B------:R-:W-:Y:S01]  /*15d0*/  IMAD.IADD R13, R11, 0x1, R13 ;  /* 0x000000010b0d7824 */ /* 0x000fe200078e020d */
[----:B------:R-:W-:Y:S06]  /*15e0*/  @!P1 BRA `(.L_x_22) ;  /* 0x00000030008c9947 */ /* 0x000fec0003800000 */
[----:B------:R-:W-:Y:S01]  /*15f0*/  ULDC.64 UR6, c[0x0][0x5b0] ;  /* 0x00016c0000067ab9 */ /* 0x000fe20000000a00 */
[----:B------:R-:W-:Y:S01]  /*1600*/  ULDC.64 UR8, c[0x0][0x5a8] ;  /* 0x00016a0000087ab9 */ /* 0x000fe20000000a00 */
[----:B------:R-:W-:Y:S01]  /*1610*/  IMAD R21, R7, UR6, RZ ;  /* 0x0000000607157c24 */ /* 0x000fe2000f8e02ff */
[----:B------:R-:W-:Y:S01]  /*1620*/  ULDC.64 UR4, c[0x0][0x5c8] ;  /* 0x0001720000047ab9 */ /* 0x000fe20000000a00 */
[----:B------:R-:W-:-:S04]  /*1630*/  IMAD.WIDE.U32 R2, R6, UR6, R8 ;  /* 0x0000000606027c25 */ /* 0x000fc8000f8e0008 */
[----:B------:R-:W-:Y:S01]  /*1640*/  IMAD R21, R6, UR7, R21 ;  /* 0x0000000706157c24 */ /* 0x000fe2000f8e0215 */
[----:B------:R-:W-:-:S03]  /*1650*/  LEA R4, P1, R2, UR8, 0x1 ;  /* 0x0000000802047c11 */ /* 0x000fc6000f8208ff */
[----:B------:R-:W-:-:S05]  /*1660*/  IMAD.IADD R3, R3, 0x1, R21 ;  /* 0x0000000103037824 */ /* 0x000fca00078e0215 */
[----:B------:R-:W-:-:S05]  /*1670*/  LEA.HI.X R5, R2, UR9, R3, 0x1, P1 ;  /* 0x0000000902057c11 */ /* 0x000fca00088f0c03 */
[----:B------:R-:W2:Y:S01]  /*1680*/  @P0 LDG.E.LTC128B.U16 R22, desc[UR12][R4.64] ;  /* 0x0000000c04160981 */ /* 0x000ea2000c1e1520 */
[----:B------:R-:W-:Y:S01]  /*1690*/  ISETP.GT.AND P3, PT, R15, 0x1, PT ;  /* 0x000000010f00780c */ /* 0x000fe20003f64270 */
[----:B------:R-:W-:Y:S01]  /*16a0*/  BSSY B0, `(.L_x_23) ;  /* 0x000000c000007945 */ /* 0x000fe20003800000 */
[----:B------:R-:W-:Y:S02]  /*16b0*/  LEA R2, P2, R10, UR4, 0x1 ;  /* 0x000000040a027c11 */ /* 0x000fe4000f8408ff */
[----:B------:R-:W-:Y:S01]  /*16c0*/  ISETP.GT.AND P1, PT, R16, RZ, P3 ;  /* 0x000000ff1000720c */ /* 0x000fe20001f24270 */
[----:B--2---:R-:W-:-:S05]  /*16d0*/  HADD2.F32 R3, -RZ, R22.H0_H0 ;  /* 0x20000016ff037230 */ /* 0x004fca0000004100 */
[----:B------:R-:W-:-:S04]  /*16e0*/  FMUL R3, R3, R14 ;  /* 0x0000000e03037220 */ /* 0x000fc80000400000 */
[----:B------:R-:W-:-:S05]  /*16f0*/  FFMA R3, R56, R0, R3 ;  /* 0x0000000038037223 */ /* 0x000fca0000000003 */
[----:B------:R-:W-:Y:S02]  /*1700*/  F2FP.F16.F32.PACK_AB R11, RZ, R3 ;  /* 0x00000003ff0b723e */ /* 0x000fe400000000ff */
[----:B------:R-:W-:Y:S02]  /*1710*/  P2R R3, PR, RZ, 0x8 ;  /* 0x00000008ff037803 */ /* 0x000fe40000000000 */
[----:B------:R-:W-:-:S05]  /*1720*/  LEA.HI.X R3, R10, UR5, R13, 0x1, P2 ;  /* 0x000000050a037c11 */ /* 0x000fca00090f0c0d */
[----:B------:R0:W-:Y:S01]  /*1730*/  @P0 STG.E.U16 desc[UR12][R2.64], R11 ;  /* 0x0000000b02000986 */ /* 0x0001e2000c10150c */
[----:B------:R-:W-:Y:S05]  /*1740*/  @!P1 BRA `(.L_x_24) ;  /* 0x0000000000049947 */ /* 0x000fea0003800000 */
[----:B------:R1:W5:Y:S02]  /*1750*/  LDG.E.LTC128B.U16 R22, desc[UR12][R4.64+0x2] ;  /* 0x0000020c04167981 */ /* 0x000364000c1e1520 */
.L_x_24:
[----:B------:R-:W-:Y:S05]  /*1760*/  BSYNC B0 ;  /* 0x0000000000007941 */ /* 0x000fea0003800000 */
.L_x_23:
[----:B------:R-:W-:Y:S01]  /*1770*/  USHF.L.U32 UR4, UR6, 0x3, URZ ;  /* 0x0000000306047899 */ /* 0x000fe2000800063f */
[----:B-----5:R-:W-:Y:S01]  /*1780*/  HADD2.F32 R13, -RZ, R22.H0_H0 ;  /* 0x20000016ff0d7230 */ /* 0x020fe20000004100 */
[----:B------:R-:W-:Y:S01]  /*1790*/  USHF.L.U64.HI UR5, UR6, 0x3, UR7 ;  /* 0x0000000306057899 */ /* 0x000fe20008010207 */
[----:B------:R-:W-:-:S03]  /*17a0*/  ISETP.GT.AND P0, PT, R16, 0x8, P4 ;  /* 0x000000081000780c */ /* 0x000fc60002704270 */
[----:B------:R-:W-:Y:S02]  /*17b0*/  IMAD.U32 R10, RZ, RZ, UR4 ;  /* 0x00000004ff0a7e24 */ /* 0x000fe4000f8e00ff */
[----:B------:R-:W-:Y:S01]  /*17c0*/  FMUL R56, R13, R14 ;  /* 0x0000000e0d387220 */ /* 0x000fe20000400000 */
[----:B0-----:R-:W-:-:S03]  /*17d0*/  IMAD.U32 R11, RZ, RZ, UR5 ;  /* 0x00000005ff0b7e24 */ /* 0x001fc6000f8e00ff */
[----:B------:R-:W-:Y:S01]  /*17e0*/  FFMA R56, R57, R0, R56 ;  /* 0x0000000039387223 */ /* 0x000fe20000000038 */
[----:B------:R-:W-:-:S04]  /*17f0*/  IMAD.WIDE.U32 R12, R6, UR6, R10 ;  /* 0x00000006060c7c25 */ /* 0x000fc8000f8e000a */
[----:B------:R-:W-:Y:S02]  /*1800*/  F2FP.F16.F32.PACK_AB R57, RZ, R56 ;  /* 0x00000038ff39723e */ /* 0x000fe400000000ff */
[----:B------:R-:W-:-:S03]  /*1810*/  IADD3 R23, P2, R8, R12, RZ ;  /* 0x0000000c08177210 */ /* 0x000fc60007f5e0ff */
[----:B------:R0:W-:Y:S01]  /*1820*/  @P1 STG.E.U16 desc[UR12][R2.64+0x2], R57 ;  /* 0x0000023902001986 */ /* 0x0001e2000c10150c */
[----:B------:R-:W-:Y:S02]  /*1830*/  IADD3.X R56, R9, R21, R13, P2, !PT ;  /* 0x0000001509387210 */ /* 0x000fe400017fe40d */
[----:B------:R-:W-:-:S04]  /*1840*/  LEA R12, P2, R23, UR8, 0x1 ;  /* 0x00000008170c7c11 */ /* 0x000fc8000f8408ff */
[----:B------:R-:W-:-:S05]  /*1850*/  LEA.HI.X R13, R23, UR9, R56, 0x1, P2 ;  /* 0x00000009170d7c11 */ /* 0x000fca00090f0c38 */
[----:B------:R-:W2:Y:S01]  /*1860*/  @P0 LDG.E.LTC128B.U16 R22, desc[UR12][R12.64] ;  /* 0x0000000c0c160981 */ /* 0x000ea2000c1e1520 */
[C---:B------:R-:W-:Y:S01]  /*1870*/  IMAD.SHL.U32 R23, R20.reuse, 0x2, RZ ;  /* 0x0000000214177824 */ /* 0x040fe200078e00ff */
[----:B------:R-:W-:Y:S01]  /*1880*/  SHF.L.U64.HI R19, R20, 0x1, R19 ;  /* 0x0000000114137819 */ /* 0x000fe20000010213 */
[----:B------:R-:W-:Y:S01]  /*1890*/  BSSY B0, `(.L_x_25) ;  /* 0x000000b000007945 */ /* 0x000fe20003800000 */
[----:B------:R-:W-:Y:S02]  /*18a0*/  ISETP.GT.AND P1, PT, R16, 0x8, P3 ;  /* 0x000000081000780c */ /* 0x000fe40001f24270 */
[----:B------:R-:W-:Y:S01]  /*18b0*/  IADD3 R20, P2, R23, R2, RZ ;  /* 0x0000000217147210 */ /* 0x000fe20007f5e0ff */
[----:B--2---:R-:W-:-:S05]  /*18c0*/  HADD2.F32 R21, -RZ, R22.H0_H0 ;  /* 0x20000016ff157230 */ /* 0x004fca0000004100 */
[----:B------:R-:W-:-:S04]  /*18d0*/  FMUL R21, R21, R14 ;  /* 0x0000000e15157220 */ /* 0x000fc80000400000 */
[----:B------:R-:W-:-:S05]  /*18e0*/  FFMA R21, R58, R0, R21 ;  /* 0x000000003a157223 */ /* 0x000fca0000000015 */
[----:B------:R-:W-:Y:S01]  /*18f0*/  F2FP.F16.F32.PACK_AB R56, RZ, R21 ;  /* 0x00000015ff38723e */ /* 0x000fe200000000ff */
[----:B------:R-:W-:-:S05]  /*1900*/  IMAD.X R21, R19, 0x1, R3, P2 ;  /* 0x0000000113157824 */ /* 0x000fca00010e0603 */
[----:B------:R0:W-:Y:S01]  /*1910*/  @P0 STG.E.U16 desc[UR12][R20.64], R56 ;  /* 0x0000003814000986 */ /* 0x0001e2000c10150c */
[----:B------:R-:W-:Y:S05]  /*1920*/  @!P1 BRA `(.L_x_26) ;  /* 0x0000000000049947 */ /* 0x000fea0003800000 */
[----:B------:R2:W5:Y:S02]  /*1930*/  LDG.E.LTC128B.U16 R22, desc[UR12][R12.64+0x2] ;  /* 0x0000020c0c167981 */ /* 0x000564000c1e1520 */
.L_x_26:
[----:B------:R-:W-:Y:S05]  /*1940*/  BSYNC B0 ;  /* 0x0000000000007941 */ /* 0x000fea0003800000 */
.L_x_25:
[----:B0----5:R-:W-:Y:S01]  /*1950*/  HADD2.F32 R57, -RZ, R22.H0_H0 ;  /* 0x20000016ff397230 */ /* 0x021fe20000004100 */
[----:B------:R-:W-:Y:S01]  /*1960*/  ISETP.GT.AND P3, PT, R15, 0x8, PT ;  /* 0x000000080f00780c */ /* 0x000fe20003f64270 */
[----:B------:R-:W-:Y:S03]  /*1970*/  BSSY B0, `(.L_x_27) ;  /* 0x0000009000007945 */ /* 0x000fe60003800000 */
[----:B------:R-:W-:Y:S01]  /*1980*/  FMUL R56, R57, R14 ;  /* 0x0000000e39387220 */ /* 0x000fe20000400000 */
[----:B------:R-:W-:Y:S02]  /*1990*/  ISETP.GT.AND P0, PT, R16, RZ, P3 ;  /* 0x000000ff1000720c */ /* 0x000fe40001f04270 */
[----:B------:R-:W-:Y:S01]  /*19a0*/  P2R R57, PR, RZ, 0x8 ;  /* 0x00000008ff397803 */ /* 0x000fe20000000000 */
[----:B------:R-:W-:-:S05]  /*19b0*/  FFMA R56, R59, R0, R56 ;  /* 0x000000003b387223 */ /* 0x000fca0000000038 */
[----:B------:R-:W-:-:S05]  /*19c0*/  F2FP.F16.F32.PACK_AB R56, RZ, R56 ;  /* 0x00000038ff38723e */ /* 0x000fca00000000ff */
[----:B------:R0:W-:Y:S01]  /*19d0*/  @P1 STG.E.U16 desc[UR12][R20.64+0x2], R56 ;  /* 0x0000023814001986 */ /* 0x0001e2000c10150c */
[----:B------:R-:W-:Y:S05]  /*19e0*/  @!P0 BRA `(.L_x_28) ;  /* 0x0000000000048947 */ /* 0x000fea0003800000 */
[----:B------:R3:W5:Y:S02]  /*19f0*/  LDG.E.LTC128B.U16 R22, desc[UR12][R4.64+0x10] ;  /* 0x0000100c04167981 */ /* 0x000764000c1e1520 */
.L_x_28:
[----:B------:R-:W-:Y:S05]  /*1a00*/  BSYNC B0 ;  /* 0x0000000000007941 */ /* 0x000fea0003800000 */
.L_x_27:
[----:B-----5:R-:W-:Y:S01]  /*1a10*/  HADD2.F32 R57, -RZ, R22.H0_H0 ;  /* 0x20000016ff397230 */ /* 0x020fe20000004100 */
[----:B------:R-:W-:Y:S01]  /*1a20*/  ISETP.GT.AND P2, PT, R15, 0x9, PT ;  /* 0x000000090f00780c */ /* 0x000fe20003f44270 */
[----:B------:R-:W-:Y:S03]  /*1a30*/  BSSY B0, `(.L_x_29) ;  /* 0x0000009000007945 */ /* 0x000fe60003800000 */
[----:B------:R-:W-:Y:S01]  /*1a40*/  FMUL R57, R57, R14 ;  /* 0x0000000e39397220 */ /* 0x000fe20000400000 */
[----:B------:R-:W-:Y:S02]  /*1a50*/  ISETP.GT.AND P1, PT, R16, RZ, P2 ;  /* 0x000000ff1000720c */ /* 0x000fe40001724270 */
[----:B0-----:R-:W-:Y:S01]  /*1a60*/  P2R R56, PR, RZ, 0x4 ;  /* 0x00000004ff387803 */ /* 0x001fe20000000000 */
[----:B------:R-:W-:-:S05]  /*1a70*/  FFMA R57, R60, R0, R57 ;  /* 0x000000003c397223 */ /* 0x000fca0000000039 */
[----:B------:R-:W-:-:S05]  /*1a80*/  F2FP.F16.F32.PACK_AB R57, RZ, R57 ;  /* 0x00000039ff39723e */ /* 0x000fca00000000ff */
[----:B------:R0:W-:Y:S01]  /*1a90*/  @P0 STG.E.U16 desc[UR12][R2.64+0x10], R57 ;  /* 0x0000103902000986 */ /* 0x0001e2000c10150c */
[----:B------:R-:W-:Y:S05]  /*1aa0*/  @!P1 BRA `(.L_x_30) ;  /* 0x0000000000049947 */ /* 0x000fea0003800000 */
[----:B------:R4:W5:Y:S02]  /*1ab0*/  LDG.E.LTC128B.U16 R22, desc[UR12][R4.64+0x12] ;  /* 0x0000120c04167981 */ /* 0x000964000c1e1520 */
.L_x_30:
[----:B------:R-:W-:Y:S05]  /*1ac0*/  BSYNC B0 ;  /* 0x0000000000007941 */ /* 0x000fea0003800000 */
.L_x_29:
[----:B0----5:R-:W-:Y:S01]  /*1ad0*/  HADD2.F32 R57, -RZ, R22.H0_H0 ;  /* 0x20000016ff397230 */ /* 0x021fe20000004100 */
[----:B------:R-:W-:Y:S01]  /*1ae0*/  ISETP.GT.AND P0, PT, R16, 0x8, P3 ;  /* 0x000000081000780c */ /* 0x000fe20001f04270 */
[----:B------:R-:W-:Y:S03]  /*1af0*/  BSSY B0, `(.L_x_31) ;  /* 0x0000007000007945 */ /* 0x000fe60003800000 */
[----:B------:R-:W-:-:S04]  /*1b00*/  FMUL R56, R57, R14 ;  /* 0x0000000e39387220 */ /* 0x000fc80000400000 */
[----:B------:R-:W-:-:S05]  /*1b10*/  FFMA R56, R61, R0, R56 ;  /* 0x000000003d387223 */ /* 0x000fca0000000038 */
[----:B------:R-:W-:-:S05]  /*1b20*/  F2FP.F16.F32.PACK_AB R56, RZ, R56 ;  /* 0x00000038ff38723e */ /* 0x000fca00000000ff */
[----:B------:R0:W-:Y:S01]  /*1b30*/  @P1 STG.E.U16 desc[UR12][R2.64+0x12], R56 ;  /* 0x0000123802001986 */ /* 0x0001e2000c10150c */
[----:B------:R-:W-:Y:S05]  /*1b40*/  @!P0 BRA `(.L_x_32) ;  /* 0x0000000000048947 */ /* 0x000fea0003800000 */
[----:B------:R0:W5:Y:S02]  /*1b50*/  LDG.E.LTC128B.U16 R22, desc[UR12][R12.64+0x10] ;  /* 0x0000100c0c167981 */ /* 0x000164000c1e1520 */
.L_x_32:
[----:B------:R-:W-:Y:S05]  /*1b60*/  BSYNC B0 ;  /* 0x0000000000007941 */ /* 0x000fea0003800000 */
.L_x_31:
[----:B-----5:R-:W-:Y:S01]  /*1b70*/  HADD2.F32 R57, -RZ, R22.H0_H0 ;  /* 0x20000016ff397230 */ /* 0x020fe20000004100 */
        /* <DEDUP_REMOVED lines=8> */
.L_x_34:
[----:B------:R-:W-:Y:S05]  /*1c00*/  BSYNC B0 ;  /* 0x0000000000007941 */ /* 0x000fea0003800000 */
.L_x_33:
[----:B-----5:R-:W-:Y:S01]  /*1c10*/  HADD2.F32 R59, -RZ, R22.H0_H0 ;  /* 0x20000016ff3b7230 */ /* 0x020fe20000004100 */
[----:B------:R-:W-:Y:S01]  /*1c20*/  ISETP.GT.AND P3, PT, R15, 0x10, PT ;  /* 0x000000100f00780c */ /* 0x000fe20003f64270 */
[C---:B0-----:R-:W-:Y:S01]  /*1c30*/  IMAD.SHL.U32 R57, R17.reuse, 0x2, RZ ;  /* 0x0000000211397824 */ /* 0x041fe200078e00ff */
[----:B------:R-:W-:Y:S01]  /*1c40*/  SHF.L.U64.HI R17, R17, 0x1, R18 ;  /* 0x0000000111117819 */ /* 0x000fe20000010212 */
[----:B------:R-:W-:Y:S01]  /*1c50*/  BSSY B0, `(.L_x_35) ;  /* 0x000000b000007945 */ /* 0x000fe20003800000 */
[----:B------:R-:W-:Y:S02]  /*1c60*/  FMUL R56, R59, R14 ;  /* 0x0000000e3b387220 */ /* 0x000fe40000400000 */
[----:B------:R-:W-:Y:S02]  /*1c70*/  IADD3 R18, P0, P2, R57, R2, R23 ;  /* 0x0000000239127210 */ /* 0x000fe40007a1e017 */
[----:B------:R-:W-:Y:S01]  /*1c80*/  FFMA R56, R63, R0, R56 ;  /* 0x000000003f387223 */ /* 0x000fe20000000038 */
[----:B------:R-:W-:-:S02]  /*1c90*/  P2R R23, PR, RZ, 0x8 ;  /* 0x00000008ff177803 */ /* 0x000fc40000000000 */
[----:B------:R-:W-:Y:S02]  /*1ca0*/  IADD3.X R19, R17, R3, R19, P0, P2 ;  /* 0x0000000311137210 */ /* 0x000fe400007e4413 */
[----:B------:R-:W-:Y:S02]  /*1cb0*/  F2FP.F16.F32.PACK_AB R56, RZ, R56 ;  /* 0x00000038ff38723e */ /* 0x000fe400000000ff */
[----:B------:R-:W-:-:S03]  /*1cc0*/  ISETP.GT.AND P0, PT, R16, RZ, P3 ;  /* 0x000000ff1000720c */ /* 0x000fc60001f04270 */
[----:B------:R0:W-:Y:S10]  /*1cd0*/  @P1 STG.E.U16 desc[UR12][R20.64+0x12], R56 ;  /* 0x0000123814001986 */ /* 0x0001f4000c10150c */
[----:B------:R-:W-:Y:S05]  /*1ce0*/  @!P0 BRA `(.L_x_36) ;  /* 0x0000000000048947 */ /* 0x000fea0003800000 */
[----:B------:R0:W5:Y:S02]  /*1cf0*/  LDG.E.LTC128B.U16 R22, desc[UR12][R4.64+0x20] ;  /* 0x0000200c04167981 */ /* 0x000164000c1e1520 */
.L_x_36:
[----:B------:R-:W-:Y:S05]  /*1d00*/  BSYNC B0 ;  /* 0x0000000000007941 */ /* 0x000fea0003800000 */
.L_x_35:
[----:B-----5:R-:W-:Y:S01]  /*1d10*/  HADD2.F32 R23, -RZ, R22.H0_H0 ;  /* 0x20000016ff177230 */ /* 0x020fe20000004100 */
[----:B------:R-:W-:Y:S01]  /*1d20*/  ISETP.GT.AND P1, PT, R15, 0x11, PT ;  /* 0x000000110f00780c */ /* 0x000fe20003f24270 */
[----:B------:R-:W-:Y:S03]  /*1d30*/  BSSY B0, `(.L_x_37) ;  /* 0x0000009000007945 */ /* 0x000fe60003800000 */
[----:B------:R-:W-:-:S04]  /*1d40*/  FMUL R23, R23, R14 ;  /* 0x0000000e17177220 */ /* 0x000fc80000400000 */
[----:B------:R-:W-:-:S05]  /*1d50*/  FFMA R23, R64, R0, R23 ;  /* 0x0000000040177223 */ /* 0x000fca0000000017 */
[----:B------:R-:W-:-:S05]  /*1d60*/  F2FP.F16.F32.PACK_AB R23, RZ, R23 ;  /* 0x00000017ff17723e */ /* 0x000fca00000000ff */
[----:B------:R1:W-:Y:S01]  /*1d70*/  @P0 STG.E.U16 desc[UR12][R2.64+0x20], R23 ;  /* 0x0000201702000986 */ /* 0x0003e2000c10150c */
[----:B------:R-:W-:Y:S02]  /*1d80*/  ISETP.GT.AND P0, PT, R16, RZ, P1 ;  /* 0x000000ff1000720c */ /* 0x000fe40000f04270 */
[----:B-1----:R-:W-:-:S11]  /*1d90*/  P2R R23, PR, RZ, 0x2 ;  /* 0x00000002ff177803 */ /* 0x002fd60000000000 */
[----:B------:R-:W-:Y:S05]  /*1da0*/  @!P0 BRA `(.L_x_38) ;  /* 0x0000000000048947 */ /* 0x000fea0003800000 */
[----:B------:R1:W5:Y:S02]  /*1db0*/  LDG.E.LTC128B.U16 R22, desc[UR12][R4.64+0x22] ;  /* 0x0000220c04167981 */ /* 0x000364000c1e1520 */
.L_x_38:
[----:B------:R-:W-:Y:S05]  /*1dc0*/  BSYNC B0 ;  /* 0x0000000000007941 */ /* 0x000fea0003800000 */
.L_x_37:
[----:B-----5:R-:W-:Y:S01]  /*1dd0*/  HADD2.F32 R23, -RZ, R22.H0_H0 ;  /* 0x20000016ff177230 */ /* 0x020fe20000004100 */
[----:B------:R-:W-:Y:S04]  /*1de0*/  BSSY B0, `(.L_x_39) ;  /* 0x0000008000007945 */ /* 0x000fe80003800000 */
[----:B0-----:R-:W-:-:S04]  /*1df0*/  FMUL R56, R23, R14 ;  /* 0x0000000e17387220 */ /* 0x001fc80000400000 */
[----:B------:R-:W-:-:S05]  /*1e00*/  FFMA R56, R65, R0, R56 ;  /* 0x0000000041387223 */ /* 0x000fca0000000038 */
[----:B------:R-:W-:-:S05]  /*1e10*/  F2FP.F16.F32.PACK_AB R56, RZ, R56 ;  /* 0x00000038ff38723e */ /* 0x000fca00000000ff */
[----:B------:R0:W-:Y:S01]  /*1e20*/  @P0 STG.E.U16 desc[UR12][R2.64+0x22], R56 ;  /* 0x0000223802000986 */ /* 0x0001e2000c10150c */
[----:B------:R-:W-:-:S13]  /*1e30*/  ISETP.GT.AND P0, PT, R16, 0x8, P3 ;  /* 0x000000081000780c */ /* 0x000fda0001f04270 */
[----:B0-----:R-:W-:Y:S05]  /*1e40*/  @!P0 BRA `(.L_x_40) ;  /* 0x0000000000048947 */ /* 0x001fea0003800000 */
[----:B------:R0:W5:Y:S02]  /*1e50*/  LDG.E.LTC128B.U16 R22, desc[UR12][R12.64+0x20] ;  /* 0x0000200c0c167981 */ /* 0x000164000c1e1520 */
.L_x_40:
[----:B------:R-:W-:Y:S05]  /*1e60*/  BSYNC B0 ;  /* 0x0000000000007941 */ /* 0x000fea0003800000 */
.L_x_39:
[----:B-----5:R-:W-:Y:S01]  /*1e70*/  HADD2.F32 R23, -RZ, R22.H0_H0 ;  /* 0x20000016ff177230 */ /* 0x020fe20000004100 */
[----:B------:R-:W-:Y:S01]  /*1e80*/  BSSY B0, `(.L_x_41) ;  /* 0x000000c000007945 */ /* 0x000fe20003800000 */
[----:B------:R-:W-:-:S03]  /*1e90*/  PRMT R56, R22, 0x7610, R56 ;  /* 0x0000761016387816 */ /* 0x000fc60000000038 */
[----:B------:R-:W-:-:S04]  /*1ea0*/  FMUL R23, R23, R14 ;  /* 0x0000000e17177220 */ /* 0x000fc80000400000 */
[----:B------:R-:W-:-:S05]  /*1eb0*/  FFMA R23, R66, R0, R23 ;  /* 0x0000000042177223 */ /* 0x000fca0000000017 */
[----:B------:R-:W-:-:S04]  /*1ec0*/  F2FP.F16.F32.PACK_AB R23, RZ, R23 ;  /* 0x00000017ff17723e */ /* 0x000fc800000000ff */
[----:B------:R-:W-:-:S05]  /*1ed0*/  PRMT R58, R23, 0x7610, R58 ;  /* 0x00007610173a7816 */ /* 0x000fca000000003a */
[----:B------:R0:W-:Y:S01]  /*1ee0*/  @P0 STG.E.U16 desc[UR12][R20.64+0x20], R58 ;  /* 0x0000203a14000986 */ /* 0x0001e2000c10150c */
[----:B------:R-:W-:-:S05]  /*1ef0*/  IADD3 R59, P0, R6, 0x40, RZ ;  /* 0x00000040063b7810 */ /* 0x000fca0007f1e0ff */
[----:B------:R-:W-:Y:S01]  /*1f00*/  IMAD.X R23, RZ, RZ, R7, P0 ;  /* 0x000000ffff177224 */ /* 0x000fe200000e0607 */
[----:B------:R-:W-:-:S13]  /*1f10*/  ISETP.GT.AND P0, PT, R16, 0x8, P1 ;  /* 0x000000081000780c */ /* 0x000fda0000f04270 */
[----:B0-----:R-:W-:Y:S05]  /*1f20*/  @!P0 BRA `(.L_x_42) ;  /* 0x0000000000048947 */ /* 0x001fea0003800000 */
[----:B------:R0:W5:Y:S02]  /*1f30*/  LDG.E.LTC128B.U16 R56, desc[UR12][R12.64+0x22] ;  /* 0x0000220c0c387981 */ /* 0x000164000c1e1520 */
.L_x_42:
[----:B------:R-:W-:Y:S05]  /*1f40*/  BSYNC B0 ;  /* 0x0000000000007941 */ /* 0x000fea0003800000 */
.L_x_41:
[----:B-----5:R-:W-:Y:S01]  /*1f50*/  HADD2.F32 R7, -RZ, R56.H0_H0 ;  /* 0x20000038ff077230 */ /* 0x020fe20000004100 */
[----:B------:R-:W-:Y:S01]  /*1f60*/  ISETP.GT.AND P2, PT, R15, 0x18, PT ;  /* 0x000000180f00780c */ /* 0x000fe20003f44270 */
[----:B------:R-:W-:Y:S01]  /*1f70*/  IMAD.WIDE.U32 R10, R59, UR6, R10 ;  /* 0x000000063b0a7c25 */ /* 0x000fe2000f8e000a */
[----:B------:R-:W-:Y:S03]  /*1f80*/  BSSY B0, `(.L_x_43) ;  /* 0x0000014000007945 */ /* 0x000fe60003800000 */
[----:B------:R-:W-:-:S04]  /*1f90*/  FMUL R6, R7, R14 ;  /* 0x0000000e07067220 */ /* 0x000fc80000400000 */
[----:B------:R-:W-:-:S05]  /*1fa0*/  FFMA R6, R67, R0, R6 ;  /* 0x0000000043067223 */ /* 0x000fca0000000006 */
[----:B------:R-:W-:Y:S01]  /*1fb0*/  F2FP.F16.F32.PACK_AB R7, RZ, R6 ;  /* 0x00000006ff07723e */ /* 0x000fe200000000ff */
[----:B------:R-:W-:Y:S02]  /*1fc0*/  IMAD R6, R23, UR6, RZ ;  /* 0x0000000617067c24 */ /* 0x000fe4000f8e02ff */
[----:B------:R-:W-:Y:S01]  /*1fd0*/  IMAD.WIDE.U32 R22, R59, UR6, R8 ;  /* 0x000000063b167c25 */ /* 0x000fe2000f8e0008 */
[----:B------:R-:W-:-:S03]  /*1fe0*/  PRMT R58, R7, 0x7610, R58 ;  /* 0x00007610073a7816 */ /* 0x000fc6000000003a */
[----:B------:R-:W-:Y:S02]  /*1ff0*/  IMAD R61, R59, UR7, R6 ;  /* 0x000000073b3d7c24 */ /* 0x000fe4000f8e0206 */
[----:B------:R0:W-:Y:S01]  /*2000*/  @P0 STG.E.U16 desc[UR12][R20.64+0x22], R58 ;  /* 0x0000223a14000986 */ /* 0x0001e2000c10150c */
[----:B------:R-:W-:Y:S01]  /*2010*/  LEA R6, P0, R22, UR8, 0x1 ;  /* 0x0000000816067c11 */ /* 0x000fe2000f8008ff */
[----:B------:R-:W-:-:S05]  /*2020*/  IMAD.IADD R7, R23, 0x1, R61 ;  /* 0x0000000117077824 */ /* 0x000fca00078e023d */
[----:B------:R-:W-:Y:S02]  /*2030*/  LEA.HI.X R7, R22, UR9, R7, 0x1, P0 ;  /* 0x0000000916077c11 */ /* 0x000fe400080f0c07 */
[----:B------:R-:W-:-:S04]  /*2040*/  IADD3 R10, P0, R8, R10, RZ ;  /* 0x0000000a080a7210 */ /* 0x000fc80007f1e0ff */
[----:B------:R-:W-:Y:S02]  /*2050*/  IADD3.X R9, R9, R61, R11, P0, !PT ;  /* 0x0000003d09097210 */ /* 0x000fe400007fe40b */
[----:B------:R-:W-:-:S04]  /*2060*/  LEA R8, P0, R10, UR8, 0x1 ;  /* 0x000000080a087c11 */ /* 0x000fc8000f8008ff */
[----:B------:R-:W-:Y:S02]  /*2070*/  LEA.HI.X R9, R10, UR9, R9, 0x1, P0 ;  /* 0x000000090a097c11 */ /* 0x000fe400080f0c09 */
[----:B------:R-:W-:Y:S02]  /*2080*/  ISETP.GT.AND P0, PT, R16, RZ, P2 ;  /* 0x000000ff1000720c */ /* 0x000fe40001704270 */
[----:B------:R-:W-:-:S11]  /*2090*/  P2R R10, PR, RZ, 0x4 ;  /* 0x00000004ff0a7803 */ /* 0x000fd60000000000 */
[----:B0-----:R-:W-:Y:S05]  /*20a0*/  @!P0 BRA `(.L_x_44) ;  /* 0x0000000000048947 */ /* 0x001fea0003800000 */
[----:B------:R0:W5:Y:S02]  /*20b0*/  LDG.E.LTC128B.U16 R56, desc[UR12][R4.64+0x30] ;  /* 0x0000300c04387981 */ /* 0x000164000c1e1520 */
.L_x_44:
[----:B------:R-:W-:Y:S05]  /*20c0*/  BSYNC B0 ;  /* 0x0000000000007941 */ /* 0x000fea0003800000 */
.L_x_43:
[----:B-----5:R-:W-:Y:S01]  /*20d0*/  HADD2.F32 R11, -RZ, R56.H0_H0 ;  /* 0x20000038ff0b7230 */ /* 0x020fe20000004100 */
[----:B------:R-:W-:Y:S01]  /*20e0*/  ISETP.GT.AND P1, PT, R15, 0x19, PT ;  /* 0x000000190f00780c */ /* 0x000fe20003f24270 */
[----:B------:R-:W-:Y:S03]  /*20f0*/  BSSY B0, `(.L_x_45) ;  /* 0x0000009000007945 */ /* 0x000fe60003800000 */
[----:B------:R-:W-:Y:S01]  /*2100*/  FMUL R11, R11, R14 ;  /* 0x0000000e0b0b7220 */ /* 0x000fe20000400000 */
[----:B------:R-:W-:-:S03]  /*2110*/  P2R R10, PR, RZ, 0x2 ;  /* 0x00000002ff0a7803 */ /* 0x000fc60000000000 */
[----:B------:R-:W-:-:S05]  /*2120*/  FFMA R11, R68, R0, R11 ;  /* 0x00000000440b7223 */ /* 0x000fca000000000b */
[----:B------:R-:W-:-:S05]  /*2130*/  F2FP.F16.F32.PACK_AB R11, RZ, R11 ;  /* 0x0000000bff0b723e */ /* 0x000fca00000000ff */
[----:B------:R0:W-:Y:S01]  /*2140*/  @P0 STG.E.U16 desc[UR12][R2.64+0x30], R11 ;  /* 0x0000300b02000986 */ /* 0x0001e2000c10150c */
[----:B------:R-:W-:-:S13]  /*2150*/  ISETP.GT.AND P0, PT, R16, RZ, P1 ;  /* 0x000000ff1000720c */ /* 0x000fda0000f04270 */
[----:B0-----:R-:W-:Y:S05]  /*2160*/  @!P0 BRA `(.L_x_46) ;  /* 0x0000000000048947 */ /* 0x001fea0003800000 */
[----:B------:R0:W5:Y:S02]  /*2170*/  LDG.E.LTC128B.U16 R56, desc[UR12][R4.64+0x32] ;  /* 0x0000320c04387981 */ /* 0x000164000c1e1520 */
.L_x_46:
[----:B------:R-:W-:Y:S05]  /*2180*/  BSYNC B0 ;  /* 0x0000000000007941 */ /* 0x000fea0003800000 */
.L_x_45:
[----:B-----5:R-:W-:Y:S01]  /*2190*/  HADD2.F32 R11, -RZ, R56.H0_H0 ;  /* 0x20000038ff0b7230 */ /* 0x020fe20000004100 */
[----:B------:R-:W-:Y:S04]  /*21a0*/  BSSY B0, `(.L_x_47) ;  /* 0x0000008000007945 */ /* 0x000fe80003800000 */
[----:B------:R-:W-:-:S04]  /*21b0*/  FMUL R10, R11, R14 ;  /* 0x0000000e0b0a7220 */ /* 0x000fc80000400000 */
[----:B------:R-:W-:-:S05]  /*21c0*/  FFMA R10, R69, R0, R10 ;  /* 0x00000000450a7223 */ /* 0x000fca000000000a */
[----:B------:R-:W-:-:S05]  /*21d0*/  F2FP.F16.F32.PACK_AB R10, RZ, R10 ;  /* 0x0000000aff0a723e */ /* 0x000fca00000000ff */
[----:B------:R0:W-:Y:S01]  /*21e0*/  @P0 STG.E.U16 desc[UR12][R2.64+0x32], R10 ;  /* 0x0000320a02000986 */ /* 0x0001e2000c10150c */
[----:B------:R-:W-:-:S13]  /*21f0*/  ISETP.GT.AND P0, PT, R16, 0x8, P2 ;  /* 0x000000081000780c */ /* 0x000fda0001704270 */
[----:B0-----:R-:W-:Y:S05]  /*2200*/  @!P0 BRA `(.L_x_48) ;  /* 0x0000000000048947 */ /* 0x001fea0003800000 */
[----:B------:R0:W5:Y:S02]  /*2210*/  LDG.E.LTC128B.U16 R56, desc[UR12][R12.64+0x30] ;  /* 0x0000300c0c387981 */ /* 0x000164000c1e1520 */
.L_x_48:
[----:B------:R-:W-:Y:S05]  /*2220*/  BSYNC B0 ;  /* 0x0000000000007941 */ /* 0x000fea0003800000 */
.L_x_47:
        /* <DEDUP_REMOVED lines=9> */
.L_x_50:
[----:B------:R-:W-:Y:S05]  /*22c0*/  BSYNC B0 ;  /* 0x0000000000007941 */ /* 0x000fea0003800000 */
.L_x_49:
        /* <DEDUP_REMOVED lines=11> */
.L_x_52:
[----:B------:R-:W-:Y:S05]  /*2380*/  BSYNC B0 ;  /* 0x0000000000007941 */ /* 0x000fea0003800000 */
.L_x_51:
        /* <DEDUP_REMOVED lines=11> */
.L_x_54:
[----:B------:R-:W-:Y:S05]  /*2440*/  BSYNC B0 ;  /* 0x0000000000007941 */ /* 0x000fea0003800000 */
.L_x_53:
        /* <DEDUP_REMOVED lines=9> */
.L_x_56:
[----:B------:R-:W-:Y:S05]  /*24e0*/  BSYNC B0 ;  /* 0x0000000000007941 */ /* 0x000fea0003800000 */
.L_x_55:
        /* <DEDUP_REMOVED lines=9> */
.L_x_58:
[----:B------:R-:W-:Y:S05]  /*2580*/  BSYNC B0 ;  /* 0x0000000000007941 */ /* 0x000fea0003800000 */
.L_x_57:
        /* <DEDUP_REMOVED lines=11> */
.L_x_60:
[----:B------:R-:W-:Y:S05]  /*2640*/  BSYNC B0 ;  /* 0x0000000000007941 */ /* 0x000fea0003800000 */
.L_x_59:
[----:B-----5:R-:W-:Y:S01]  /*2650*/  HADD2.F32 R11, -RZ, R56.H0_H0 ;  /* 0x20000038ff0b7230 */ /* 0x020fe20000004100 */
[----:B------:R-:W-:Y:S01]  /*2660*/  ISETP.GT.AND P4, PT, R15, 0x29, PT ;  /* 0x000000290f00780c */ /* 0x000fe20003f84270 */
[----:B------:R-:W-:Y:S03]  /*2670*/  BSSY B0, `(.L_x_61) ;  /* 0x0000008000007945 */ /* 0x000fe60003800000 */
[----:B------:R-:W-:-:S04]  /*2680*/  FMUL R11, R11, R14 ;  /* 0x0000000e0b0b7220 */ /* 0x000fc80000400000 */
[----:B------:R-:W-:-:S05]  /*2690*/  FFMA R11, R76, R0, R11 ;  /* 0x000000004c0b7223 */ /* 0x000fca000000000b */
[----:B------:R-:W-:-:S05]  /*26a0*/  F2FP.F16.F32.PACK_AB R11, RZ, R11 ;  /* 0x0000000bff0b723e */ /* 0x000fca00000000ff */
[----:B------:R0:W-:Y:S01]  /*26b0*/  @P0 STG.E.U16 desc[UR12][R2.64+0x50], R11 ;  /* 0x0000500b02000986 */ /* 0x0001e2000c10150c */
[----:B------:R-:W-:-:S13]  /*26c0*/  ISETP.GT.AND P0, PT, R16, RZ, P4 ;  /* 0x000000ff1000720c */ /* 0x000fda0002704270 */
[----:B0-----:R-:W-:Y:S05]  /*26d0*/  @!P0 BRA `(.L_x_62) ;  /* 0x0000000000048947 */ /* 0x001fea0003800000 */
[----:B------:R0:W5:Y:S02]  /*26e0*/  LDG.E.LTC128B.U16 R56, desc[UR12][R4.64+0x52] ;  /* 0x0000520c04387981 */ /* 0x000164000c1e1520 */
.L_x_62:
[----:B------:R-:W-:Y:S05]  /*26f0*/  BSYNC B0 ;  /* 0x0000000000007941 */ /* 0x000fea0003800000 */
.L_x_61:
        /* <DEDUP_REMOVED lines=9> */
.L_x_64:
[----:B------:R-:W-:Y:S05]  /*2790*/  BSYNC B0 ;  /* 0x0000000000007941 */ /* 0x000fea0003800000 */
.L_x_63:
        /* <DEDUP_REMOVED lines=9> */
.L_x_66:
[----:B------:R-:W-:Y:S05]  /*2830*/  BSYNC B0 ;  /* 0x0000000000007941 */ /* 0x000fea0003800000 */
.L_x_65:
        /* <DEDUP_REMOVED lines=10> */
.L_x_68:
[----:B------:R-:W-:Y:S05]  /*28e0*/  BSYNC B0 ;  /* 0x0000000000007941 */ /* 0x000fea0003800000 */
.L_x_67:
        /* <DEDUP_REMOVED lines=10> */
.L_x_70:
[----:B------:R-:W-:Y:S05]  /*2990*/  BSYNC B0 ;  /* 0x0000000000007941 */ /* 0x000fea0003800000 */
.L_x_69:
        /* <DEDUP_REMOVED lines=9> */
.L_x_72:
[----:B------:R-:W-:Y:S05]  /*2a30*/  BSYNC B0 ;  /* 0x0000000000007941 */ /* 0x000fea0003800000 */
.L_x_71:
        /* <DEDUP_REMOVED lines=9> */
.L_x_74:
[----:B------:R-:W-:Y:S05]  /*2ad0*/  BSYNC B0 ;  /* 0x0000000000007941 */ /* 0x000fea0003800000 */
.L_x_73:
        /* <DEDUP_REMOVED lines=10> */
.L_x_76:
[----:B------:R-:W-:Y:S05]  /*2b80*/  BSYNC B0 ;  /* 0x0000000000007941 */ /* 0x000fea0003800000 */
.L_x_75:
[----:B-----5:R-:W-:Y:S01]  /*2b90*/  HADD2.F32 R11, -RZ, R56.H0_H0 ;  /* 0x20000038ff0b7230 */ /* 0x020fe20000004100 */
[----:B------:R-:W-:Y:S04]  /*2ba0*/  BSSY B0, `(.L_x_77) ;  /* 0x000000d000007945 */ /* 0x000fe80003800000 */
[----:B------:R-:W-:-:S04]  /*2bb0*/  FMUL R11, R11, R14 ;  /* 0x0000000e0b0b7220 */ /* 0x000fc80000400000 */
[----:B------:R-:W-:-:S05]  /*2bc0*/  FFMA R11, R84, R0, R11 ;  /* 0x00000000540b7223 */ /* 0x000fca000000000b */
[----:B------:R-:W-:-:S05]  /*2bd0*/  F2FP.F16.F32.PACK_AB R11, RZ, R11 ;  /* 0x0000000bff0b723e */ /* 0x000fca00000000ff */
[----:B------:R1:W-:Y:S01]  /*2be0*/  @P0 STG.E.U16 desc[UR12][R2.64+0x70], R11 ;  /* 0x0000700b02000986 */ /* 0x0003e2000c10150c */
[----:B------:R-:W-:-:S05]  /*2bf0*/  IADD3 R22, P0, R57, R20, RZ ;  /* 0x0000001439167210 */ /* 0x000fca0007f1e0ff */
[----:B------:R-:W-:Y:S01]  /*2c00*/  IMAD.X R23, R17, 0x1, R21, P0 ;  /* 0x0000000111177824 */ /* 0x000fe200000e0615 */
[----:B------:R-:W-:-:S05]  /*2c10*/  IADD3 R10, P0, R57, R2, RZ ;  /* 0x00000002390a7210 */ /* 0x000fca0007f1e0ff */
[----:B-1----:R-:W-:Y:S01]  /*2c20*/  IMAD.X R11, R17, 0x1, R3, P0 ;  /* 0x00000001110b7824 */ /* 0x002fe200000e0603 */
[----:B------:R-:W-:-:S04]  /*2c30*/  ISETP.GT.AND P0, PT, R15, 0x39, PT ;  /* 0x000000390f00780c */ /* 0x000fc80003f04270 */
[----:B------:R-:W-:-:S13]  /*2c40*/  ISETP.GT.AND P5, PT, R16, RZ, P0 ;  /* 0x000000ff1000720c */ /* 0x000fda00007a4270 */
[----:B------:R-:W-:Y:S05]  /*2c50*/  @!P5 BRA `(.L_x_78) ;  /* 0x000000000004d947 */ /* 0x000fea0003800000 */
[----:B------:R1:W5:Y:S02]  /*2c60*/  LDG.E.LTC128B.U16 R56, desc[UR12][R4.64+0x72] ;  /* 0x0000720c04387981 */ /* 0x000364000c1e1520 */
.L_x_78:
[----:B------:R-:W-:Y:S05]  /*2c70*/  BSYNC B0 ;  /* 0x0000000000007941 */ /* 0x000fea0003800000 */
.L_x_77:
[----:B01-345:R-:W-:Y:S01]  /*2c80*/  HADD2.F32 R5, -RZ, R56.H0_H0 ;  /* 0x20000038ff057230 */ /* 0x03bfe20000004100 */
        /* <DEDUP_REMOVED lines=8> */
.L_x_80:
[----:B------:R-:W-:Y:S05]  /*2d10*/  BSYNC B0 ;  /* 0x0000000000007941 */ /* 0x000fea0003800000 */
.L_x_79:
[----:B-----5:R-:W-:Y:S01]  /*2d20*/  HADD2.F32 R3, -RZ, R56.H0_H0 ;  /* 0x20000038ff037230 */ /* 0x020fe20000004100 */
[----:B------:R-:W-:Y:S04]  /*2d30*/  BSSY B0, `(.L_x_81) ;  /* 0x0000008000007945 */ /* 0x000fe80003800000 */
[----:B------:R-:W-:-:S04]  /*2d40*/  FMUL R3, R3, R14 ;  /* 0x0000000e03037220 */ /* 0x000fc80000400000 */
[----:B------:R-:W-:-:S05]  /*2d50*/  FFMA R3, R86, R0, R3 ;  /* 0x0000000056037223 */ /* 0x000fca0000000003 */
[----:B------:R-:W-:-:S05]  /*2d60*/  F2FP.F16.F32.PACK_AB R3, RZ, R3 ;  /* 0x00000003ff03723e */ /* 0x000fca00000000ff */
[----:B------:R1:W-:Y:S01]  /*2d70*/  @P5 STG.E.U16 desc[UR12][R20.64+0x70], R3 ;  /* 0x0000700314005986 */ /* 0x0003e2000c10150c */
[----:B------:R-:W-:-:S13]  /*2d80*/  ISETP.GT.AND P5, PT, R16, 0x8, P0 ;  /* 0x000000081000780c */ /* 0x000fda00007a4270 */
[----:B-1----:R-:W-:Y:S05]  /*2d90*/  @!P5 BRA `(.L_x_82) ;  /* 0x000000000004d947 */ /* 0x002fea0003800000 */
[----:B------:R1:W5:Y:S02]  /*2da0*/  LDG.E.LTC128B.U16 R56, desc[UR12][R12.64+0x72] ;  /* 0x0000720c0c387981 */ /* 0x000364000c1e1520 */
.L_x_82:
[----:B------:R-:W-:Y:S05]  /*2db0*/  BSYNC B0 ;  /* 0x0000000000007941 */ /* 0x000fea0003800000 */
.L_x_81:
[----:B-----5:R-:W-:-:S05]  /*2dc0*/  HADD2.F32 R3, -RZ, R56.H0_H0 ;  /* 0x20000038ff037230 */ /* 0x020fca0000004100 */
[----:B------:R-:W-:-:S04]  /*2dd0*/  FMUL R2, R3, R14 ;  /* 0x0000000e03027220 */ /* 0x000fc80000400000 */
[----:B------:R-:W-:-:S05]  /*2de0*/  FFMA R2, R87, R0, R2 ;  /* 0x0000000057027223 */ /* 0x000fca0000000002 */
[----:B------:R-:W-:-:S05]  /*2df0*/  F2FP.F16.F32.PACK_AB R2, RZ, R2 ;  /* 0x00000002ff02723e */ /* 0x000fca00000000ff */
[----:B------:R3:W-:Y:S01]  /*2e00*/  @P5 STG.E.U16 desc[UR12][R20.64+0x72], R2 ;  /* 0x0000720214005986 */ /* 0x0007e2000c10150c */
[----:B------:R-:W-:-:S04]  /*2e10*/  ISETP.GT.AND P5, PT, R15, RZ, PT ;  /* 0x000000ff0f00720c */ /* 0x000fc80003fa4270 */
[----:B------:R-:W-:-:S13]  /*2e20*/  ISETP.GT.AND P5, PT, R16, 0x40, P5 ;  /* 0x000000401000780c */ /* 0x000fda0002fa4270 */
[----:B------:R-:W4:Y:S01]  /*2e30*/  @P5 LDG.E.LTC128B.U16 R56, desc[UR12][R6.64] ;  /* 0x0000000c06385981 */ /* 0x000f22000c1e1520 */
[----:B------:R-:W-:Y:S01]  /*2e40*/  BSSY B0, `(.L_x_83) ;  /* 0x000000a000007945 */ /* 0x000fe20003800000 */
[----:B----4-:R-:W-:-:S05]  /*2e50*/  HADD2.F32 R3, -RZ, R56.H0_H0 ;  /* 0x20000038ff037230 */ /* 0x010fca0000004100 */
[----:B------:R-:W-:-:S04]  /*2e60*/  FMUL R3, R3, R14 ;  /* 0x0000000e03037220 */ /* 0x000fc80000400000 */
[----:B------:R-:W-:-:S05]  /*2e70*/  FFMA R3, R24, R0, R3 ;  /* 0x0000000018037223 */ /* 0x000fca0000000003 */
[----:B------:R-:W-:-:S05]  /*2e80*/  F2FP.F16.F32.PACK_AB R3, RZ, R3 ;  /* 0x00000003ff03723e */ /* 0x000fca00000000ff */
[----:B------:R3:W-:Y:S01]  /*2e90*/  @P5 STG.E.U16 desc[UR12][R10.64], R3 ;  /* 0x000000030a005986 */ /* 0x0007e2000c10150c */
[----:B------:R-:W-:-:S04]  /*2ea0*/  ISETP.GT.AND P5, PT, R15, 0x1, PT ;  /* 0x000000010f00780c */ /* 0x000fc80003fa4270 */
[----:B------:R-:W-:-:S13]  /*2eb0*/  ISETP.GT.AND P5, PT, R16, 0x40, P5 ;  /* 0x000000401000780c */ /* 0x000fda0002fa4270 */
[----:B---3--:R-:W-:Y:S05]  /*2ec0*/  @!P5 BRA `(.L_x_84) ;  /* 0x000000000004d947 */ /* 0x008fea0003800000 */
[----:B------:R3:W5:Y:S02]  /*2ed0*/  LDG.E.LTC128B.U16 R56, desc[UR12][R6.64+0x2] ;  /* 0x0000020c06387981 */ /* 0x000764000c1e1520 */
.L_x_84:
[----:B------:R-:W-:Y:S05]  /*2ee0*/  BSYNC B0 ;  /* 0x0000000000007941 */ /* 0x000fea0003800000 */
.L_x_83:
[----:B-----5:R-:W-:Y:S01]  /*2ef0*/  HADD2.F32 R3, -RZ, R56.H0_H0 ;  /* 0x20000038ff037230 */ /* 0x020fe20000004100 */
[----:B------:R-:W-:Y:S04]  /*2f00*/  BSSY B0, `(.L_x_85) ;  /* 0x000000c000007945 */ /* 0x000fe80003800000 */
[----:B------:R-:W-:Y:S01]  /*2f10*/  FMUL R2, R3, R14 ;  /* 0x0000000e03027220 */ /* 0x000fe20000400000 */
[----:B------:R-:W-:-:S03]  /*2f20*/  @P5 IMAD.MOV.U32 R3, RZ, RZ, R11 ;  /* 0x000000ffff035224 */ /* 0x000fc600078e000b */
[----:B------:R-:W-:-:S05]  /*2f30*/  FFMA R2, R25, R0, R2 ;  /* 0x0000000019027223 */ /* 0x000fca0000000002 */
[----:B------:R-:W-:-:S04]  /*2f40*/  F2FP.F16.F32.PACK_AB R2, RZ, R2 ;  /* 0x00000002ff02723e */ /* 0x000fc800000000ff */
[----:B------:R-:W-:Y:S01]  /*2f50*/  PRMT R4, R2, 0x7610, R4 ;  /* 0x0000761002047816 */ /* 0x000fe20000000004 */
[----:B------:R-:W-:-:S05]  /*2f60*/  @P5 IMAD.MOV.U32 R2, RZ, RZ, R10 ;  /* 0x000000ffff025224 */ /* 0x000fca00078e000a */
[----:B------:R4:W-:Y:S01]  /*2f70*/  @P5 STG.E.U16 desc[UR12][R2.64+0x2], R4 ;  /* 0x0000020402005986 */ /* 0x0009e2000c10150c */
[----:B------:R-:W-:-:S04]  /*2f80*/  ISETP.GT.AND P5, PT, R15, RZ, PT ;  /* 0x000000ff0f00720c */ /* 0x000fc80003fa4270 */
[----:B------:R-:W-:-:S13]  /*2f90*/  ISETP.GT.AND P5, PT, R16, 0x48, P5 ;  /* 0x000000481000780c */ /* 0x000fda0002fa4270 */
[----:B----4-:R-:W-:Y:S05]  /*2fa0*/  @!P5 BRA `(.L_x_86) ;  /* 0x000000000004d947 */ /* 0x010fea0003800000 */
[----:B------:R4:W5:Y:S02]  /*2fb0*/  LDG.E.LTC128B.U16 R56, desc[UR12][R8.64] ;  /* 0x0000000c08387981 */ /* 0x000964000c1e1520 */
.L_x_86:
[----:B------:R-:W-:Y:S05]  /*2fc0*/  BSYNC B0 ;  /* 0x0000000000007941 */ /* 0x000fea0003800000 */
.L_x_85:
[----:B-----5:R-:W-:Y:S01]  /*2fd0*/  HADD2.F32 R3, -RZ, R56.H0_H0 ;  /* 0x20000038ff037230 */ /* 0x020fe20000004100 */
[----:B------:R-:W-:Y:S04]  /*2fe0*/  BSSY B0, `(.L_x_87) ;  /* 0x0000009000007945 */ /* 0x000fe80003800000 */
[----:B------:R-:W-:-:S04]  /*2ff0*/  FMUL R3, R3, R14 ;  /* 0x0000000e03037220 */ /* 0x000fc80000400000 */
[----:B------:R-:W-:-:S05]  /*3000*/  FFMA R3, R26, R0, R3 ;  /* 0x000000001a037223 */ /* 0x000fca0000000003 */
[----:B------:R-:W-:-:S05]  /*3010*/  F2FP.F16.F32.PACK_AB R3, RZ, R3 ;  /* 0x00000003ff03723e */ /* 0x000fca00000000ff */
[----:B------:R0:W-:Y:S01]  /*3020*/  @P5 STG.E.U16 desc[UR12][R22.64], R3 ;  /* 0x0000000316005986 */ /* 0x0001e2000c10150c */
[----:B------:R-:W-:-:S04]  /*3030*/  ISETP.GT.AND P5, PT, R15, 0x1, PT ;  /* 0x000000010f00780c */ /* 0x000fc80003fa4270 */
[----:B------:R-:W-:-:S13]  /*3040*/  ISETP.GT.AND P5, PT, R16, 0x48, P5 ;  /* 0x000000481000780c */ /* 0x000fda0002fa4270 */
[----:B0-----:R-:W-:Y:S05]  /*3050*/  @!P5 BRA `(.L_x_88) ;  /* 0x000000000004d947 */ /* 0x001fea0003800000 */
[----:B------:R0:W5:Y:S02]  /*3060*/  LDG.E.LTC128B.U16 R56, desc[UR12][R8.64+0x2] ;  /* 0x0000020c08387981 */ /* 0x000164000c1e1520 */
.L_x_88:
[----:B------:R-:W-:Y:S05]  /*3070*/  BSYNC B0 ;  /* 0x0000000000007941 */ /* 0x000fea0003800000 */
.L_x_87:
        /* <DEDUP_REMOVED lines=10> */
.L_x_90:
[----:B------:R-:W-:Y:S05]  /*3120*/  BSYNC B0 ;  /* 0x0000000000007941 */ /* 0x000fea0003800000 */
.L_x_89:
[----:B-----5:R-:W-:Y:S01]  /*3130*/  HADD2.F32 R3, -RZ, R56.H0_H0 ;  /* 0x20000038ff037230 */ /* 0x020fe20000004100 */
[----:B------:R-:W-:Y:S01]  /*3140*/  BSSY B0, `(.L_x_91) ;  /* 0x000000c000007945 */ /* 0x000fe20003800000 */
[----:B------:R-:W-:-:S03]  /*3150*/  @P5 IMAD.MOV.U32 R2, RZ, RZ, R10 ;  /* 0x000000ffff025224 */ /* 0x000fc600078e000a */
[----:B------:R-:W-:-:S04]  /*3160*/  FMUL R3, R3, R14 ;  /* 0x0000000e03037220 */ /* 0x000fc80000400000 */
[----:B------:R-:W-:-:S05]  /*3170*/  FFMA R3, R28, R0, R3 ;  /* 0x000000001c037223 */ /* 0x000fca0000000003 */
[----:B------:R-:W-:-:S04]  /*3180*/  F2FP.F16.F32.PACK_AB R3, RZ, R3 ;  /* 0x00000003ff03723e */ /* 0x000fc800000000ff */
[----:B------:R-:W-:Y:S01]  /*3190*/  PRMT R4, R3, 0x7610, R4 ;  /* 0x0000761003047816 */ /* 0x000fe20000000004 */
[----:B------:R-:W-:-:S05]  /*31a0*/  @P5 IMAD.MOV.U32 R3, RZ, RZ, R11 ;  /* 0x000000ffff035224 */ /* 0x000fca00078e000b */
[----:B------:R0:W-:Y:S01]  /*31b0*/  @P5 STG.E.U16 desc[UR12][R2.64+0x10], R4 ;  /* 0x0000100402005986 */ /* 0x0001e2000c10150c */
[----:B------:R-:W-:-:S04]  /*31c0*/  ISETP.GT.AND P5, PT, R15, 0x9, PT ;  /* 0x000000090f00780c */ /* 0x000fc80003fa4270 */
[----:B------:R-:W-:-:S13]  /*31d0*/  ISETP.GT.AND P5, PT, R16, 0x40, P5 ;  /* 0x000000401000780c */ /* 0x000fda0002fa4270 */
[----:B0-----:R-:W-:Y:S05]  /*31e0*/  @!P5 BRA `(.L_x_92) ;  /* 0x000000000004d947 */ /* 0x001fea0003800000 */
[----:B------:R0:W5:Y:S02]  /*31f0*/  LDG.E.LTC128B.U16 R56, desc[UR12][R6.64+0x12] ;  /* 0x0000120c06387981 */ /* 0x000164000c1e1520 */
.L_x_92:
[----:B------:R-:W-:Y:S05]  /*3200*/  BSYNC B0 ;  /* 0x0000000000007941 */ /* 0x000fea0003800000 */
.L_x_91:
        /* <DEDUP_REMOVED lines=13> */
.L_x_94:
[----:B------:R-:W-:Y:S05]  /*32e0*/  BSYNC B0 ;  /* 0x0000000000007941 */ /* 0x000fea0003800000 */
.L_x_93:
        /* <DEDUP_REMOVED lines=10> */
.L_x_96:
[----:B------:R-:W-:Y:S05]  /*3390*/  BSYNC B0 ;  /* 0x0000000000007941 */ /* 0x000fea0003800000 */
.L_x_95:
        /* <DEDUP_REMOVED lines=13> */
.L_x_98:
[----:B------:R-:W-:Y:S05]  /*3470*/  BSYNC B0 ;  /* 0x0000000000007941 */ /* 0x000fea0003800000 */
.L_x_97:
        /* <DEDUP_REMOVED lines=13> */
.L_x_100:
[----:B------:R-:W-:Y:S05]  /*3550*/  BSYNC B0 ;  /* 0x0000000000007941 */ /* 0x000fea0003800000 */
.L_x_99:
        /* <DEDUP_REMOVED lines=13> */
.L_x_102:
[----:B------:R-:W-:Y:S05]  /*3630*/  BSYNC B0 ;  /* 0x0000000000007941 */ /* 0x000fea0003800000 */
.L_x_101:
        /* <DEDUP_REMOVED lines=13> */
.L_x_104:
[----:B------:R-:W-:Y:S05]  /*3710*/  BSYNC B0 ;  /* 0x0000000000007941 */ /* 0x000fea0003800000 */
.L_x_103:
        /* <DEDUP_REMOVED lines=13> */
.L_x_106:
[----:B------:R-:W-:Y:S05]  /*37f0*/  BSYNC B0 ;  /* 0x0000000000007941 */ /* 0x000fea0003800000 */
.L_x_105:
        /* <DEDUP_REMOVED lines=13> */
.L_x_108:
[----:B------:R-:W-:Y:S05]  /*38d0*/  BSYNC B0 ;  /* 0x0000000000007941 */ /* 0x000fea0003800000 */
.L_x_107:
        /* <DEDUP_REMOVED lines=13> */
.L_x_110:
[----:B------:R-:W-:Y:S05]  /*39b0*/  BSYNC B0 ;  /* 0x0000000000007941 */ /* 0x000fea0003800000 */
.L_x_109:
        /* <DEDUP_REMOVED lines=13> */
.L_x_112:
[----:B------:R-:W-:Y:S05]  /*3a90*/  BSYNC B0 ;  /* 0x0000000000007941 */ /* 0x000fea0003800000 */
.L_x_111:
        /* <DEDUP_REMOVED lines=13> */
.L_x_114:
[----:B------:R-:W-:Y:S05]  /*3b70*/  BSYNC B0 ;  /* 0x0000000000007941 */ /* 0x000fea0003800000 */
.L_x_113:
        /* <DEDUP_REMOVED lines=13> */
.L_x_116:
[----:B------:R-:W-:Y:S05]  /*3c50*/  BSYNC B0 ;  /* 0x0000000000007941 */ /* 0x000fea0003800000 */
.L_x_115:
        /* <DEDUP_REMOVED lines=13> */
.L_x_118:
[----:B------:R-:W-:Y:S05]  /*3d30*/  BSYNC B0 ;  /* 0x0000000000007941 */ /* 0x000fea0003800000 */
.L_x_117:
        /* <DEDUP_REMOVED lines=13> */
.L_x_120:
[----:B------:R-:W-:Y:S05]  /*3e10*/  BSYNC B0 ;  /* 0x0000000000007941 */ /* 0x000fea0003800000 */
.L_x_119:
        /* <DEDUP_REMOVED lines=9> */
[----:B------:R-:W-:-:S13]  /*3eb0*/  ISETP.GT.AND P5, PT, R16, 0x40, P6 ;  /* 0x000000401000780c */ /* 0x000fda00037a4270 */
[----:B0-----:R-:W-:Y:S05]  /*3ec0*/  @!P5 BRA `(.L_x_122) ;  /* 0x000000000004d947 */ /* 0x001fea0003800000 */
[----:B------:R0:W5:Y:S02]  /*3ed0*/  LDG.E.LTC128B.U16 R56, desc[UR12][R6.64+0x50] ;  /* 0x0000500c06387981 */ /* 0x000164000c1e1520 */
.L_x_122:
[----:B------:R-:W-:Y:S05]  /*3ee0*/  BSYNC B0 ;  /* 0x0000000000007941 */ /* 0x000fea0003800000 */
.L_x_121:
        /* <DEDUP_REMOVED lines=12> */
.L_x_124:
[----:B------:R-:W-:Y:S05]  /*3fb0*/  BSYNC B0 ;  /* 0x0000000000007941 */ /* 0x000fea0003800000 */
.L_x_123:
[----:B-----5:R-:W-:Y:S01]  /*3fc0*/  HADD2.F32 R3, -RZ, R56.H0_H0 ;  /* 0x20000038ff037230 */ /* 0x020fe20000004100 */
[----:B------:R-:W-:Y:S01]  /*3fd0*/  ISETP.GT.AND P6, PT, R16, 0x48, P6 ;  /* 0x000000481000780c */ /* 0x000fe200037c4270 */
[----:B------:R-:W-:Y:S03]  /*3fe0*/  BSSY B0, `(.L_x_125) ;  /* 0x000000a000007945 */ /* 0x000fe60003800000 */
[----:B------:R-:W-:Y:S01]  /*3ff0*/  FMUL R2, R3, R14 ;  /* 0x0000000e03027220 */ /* 0x000fe20000400000 */
[----:B------:R-:W-:-:S03]  /*4000*/  @P5 IMAD.MOV.U32 R3, RZ, RZ, R11 ;  /* 0x000000ffff035224 */ /* 0x000fc600078e000b */
[----:B------:R-:W-:-:S05]  /*4010*/  FFMA R2, R45, R0, R2 ;  /* 0x000000002d027223 */ /* 0x000fca0000000002 */
[----:B------:R-:W-:-:S04]  /*4020*/  F2FP.F16.F32.PACK_AB R2, RZ, R2 ;  /* 0x00000002ff02723e */ /* 0x000fc800000000ff */
[----:B------:R-:W-:Y:S01]  /*4030*/  PRMT R4, R2, 0x7610, R4 ;  /* 0x0000761002047816 */ /* 0x000fe20000000004 */
[----:B------:R-:W-:-:S05]  /*4040*/  @P5 IMAD.MOV.U32 R2, RZ, RZ, R10 ;  /* 0x000000ffff025224 */ /* 0x000fca00078e000a */
[----:B------:R0:W-:Y:S01]  /*4050*/  @P5 STG.E.U16 desc[UR12][R2.64+0x52], R4 ;  /* 0x0000520402005986 */ /* 0x0001e2000c10150c */
[----:B------:R-:W-:Y:S05]  /*4060*/  @!P6 BRA `(.L_x_126) ;  /* 0x000000000004e947 */ /* 0x000fea0003800000 */
[----:B------:R0:W5:Y:S02]  /*4070*/  LDG.E.LTC128B.U16 R56, desc[UR12][R8.64+0x50] ;  /* 0x0000500c08387981 */ /* 0x000164000c1e1520 */
.L_x_126:
[----:B------:R-:W-:Y:S05]  /*4080*/  BSYNC B0 ;  /* 0x0000000000007941 */ /* 0x000fea0003800000 */
.L_x_125:
[----:B0----5:R-:W-:Y:S01]  /*4090*/  HADD2.F32 R3, -RZ, R56.H0_H0 ;  /* 0x20000038ff037230 */ /* 0x021fe20000004100 */
[----:B------:R-:W-:Y:S01]  /*40a0*/  ISETP.GT.AND P4, PT, R16, 0x48, P4 ;  /* 0x000000481000780c */ /* 0x000fe20002784270 */
[----:B------:R-:W-:Y:S01]  /*40b0*/  @P6 IMAD.MOV.U32 R2, RZ, RZ, R18 ;  /* 0x000000ffff026224 */ /* 0x000fe200078e0012 */
[----:B------:R-:W-:Y:S02]  /*40c0*/  BSSY B0, `(.L_x_127) ;  /* 0x0000009000007945 */ /* 0x000fe40003800000 */
[----:B------:R-:W-:-:S04]  /*40d0*/  FMUL R3, R3, R14 ;  /* 0x0000000e03037220 */ /* 0x000fc80000400000 */
[----:B------:R-:W-:-:S05]  /*40e0*/  FFMA R3, R46, R0, R3 ;  /* 0x000000002e037223 */ /* 0x000fca0000000003 */
[----:B------:R-:W-:-:S04]  /*40f0*/  F2FP.F16.F32.PACK_AB R3, RZ, R3 ;  /* 0x00000003ff03723e */ /* 0x000fc800000000ff */
[----:B------:R-:W-:Y:S01]  /*4100*/  PRMT R4, R3, 0x7610, R4 ;  /* 0x0000761003047816 */ /* 0x000fe20000000004 */
[----:B------:R-:W-:-:S05]  /*4110*/  @P6 IMAD.MOV.U32 R3, RZ, RZ, R19 ;  /* 0x000000ffff036224 */ /* 0x000fca00078e0013 */
[----:B------:R0:W-:Y:S01]  /*4120*/  @P6 STG.E.U16 desc[UR12][R2.64+0x50], R4 ;  /* 0x0000500402006986 */ /* 0x0001e2000c10150c */
[----:B------:R-:W-:Y:S05]  /*4130*/  @!P4 BRA `(.L_x_128) ;  /* 0x000000000004c947 */ /* 0x000fea0003800000 */
[----:B------:R0:W5:Y:S02]  /*4140*/  LDG.E.LTC128B.U16 R56, desc[UR12][R8.64+0x52] ;  /* 0x0000520c08387981 */ /* 0x000164000c1e1520 */
.L_x_128:
[----:B------:R-:W-:Y:S05]  /*4150*/  BSYNC B0 ;  /* 0x0000000000007941 */ /* 0x000fea0003800000 */
.L_x_127:
[----:B0----5:R-:W-:Y:S01]  /*4160*/  HADD2.F32 R3, -RZ, R56.H0_H0 ;  /* 0x20000038ff037230 */ /* 0x021fe20000004100 */
        /* <DEDUP_REMOVED lines=11> */
.L_x_130:
[----:B------:R-:W-:Y:S05]  /*4220*/  BSYNC B0 ;  /* 0x0000000000007941 */ /* 0x000fea0003800000 */
.L_x_129:
        /* <DEDUP_REMOVED lines=12> */
.L_x_132:
[----:B------:R-:W-:Y:S05]  /*42f0*/  BSYNC B0 ;  /* 0x0000000000007941 */ /* 0x000fea0003800000 */
.L_x_131:
        /* <DEDUP_REMOVED lines=12> */
.L_x_134:
[----:B------:R-:W-:Y:S05]  /*43c0*/  BSYNC B0 ;  /* 0x0000000000007941 */ /* 0x000fea0003800000 */
.L_x_133:
        /* <DEDUP_REMOVED lines=12> */
.L_x_136:
[----:B------:R-:W-:Y:S05]  /*4490*/  BSYNC B0 ;  /* 0x0000000000007941 */ /* 0x000fea0003800000 */
.L_x_135:
        /* <DEDUP_REMOVED lines=12> */
.L_x_138:
[----:B------:R-:W-:Y:S05]  /*4560*/  BSYNC B0 ;  /* 0x0000000000007941 */ /* 0x000fea0003800000 */
.L_x_137:
        /* <DEDUP_REMOVED lines=12> */
.L_x_140:
[----:B------:R-:W-:Y:S05]  /*4630*/  BSYNC B0 ;  /* 0x0000000000007941 */ /* 0x000fea0003800000 */
.L_x_139:
        /* <DEDUP_REMOVED lines=9> */
.L_x_142:
[----:B------:R-:W-:Y:S05]  /*46d0*/  BSYNC B0 ;  /* 0x0000000000007941 */ /* 0x000fea0003800000 */
.L_x_141:
[----:B-----5:R-:W-:Y:S01]  /*46e0*/  HADD2.F32 R3, -RZ, R56.H0_H0 ;  /* 0x20000038ff037230 */ /* 0x020fe20000004100 */
[----:B------:R-:W-:Y:S01]  /*46f0*/  ISETP.GT.AND P0, PT, R16, 0x48, P0 ;  /* 0x000000481000780c */ /* 0x000fe20000704270 */
[----:B0-----:R-:W-:Y:S01]  /*4700*/  @P1 IMAD.MOV.U32 R2, RZ, RZ, R18 ;  /* 0x000000ffff021224 */ /* 0x001fe200078e0012 */
        /* <DEDUP_REMOVED lines=9> */
.L_x_144:
[----:B------:R-:W-:Y:S05]  /*47a0*/  BSYNC B0 ;  /* 0x0000000000007941 */ /* 0x000fea0003800000 */
.L_x_143:
[----:B0----5:R-:W-:-:S05]  /*47b0*/  HADD2.F32 R3, -RZ, R56.H0_H0 ;  /* 0x20000038ff037230 */ /* 0x021fca0000004100 */
[----:B------:R-:W-:-:S04]  /*47c0*/  FMUL R14, R3, R14 ;  /* 0x0000000e030e7220 */ /* 0x000fc80000400000 */
[----:B------:R-:W-:Y:S01]  /*47d0*/  FFMA R14, R55, R0, R14 ;  /* 0x00000000370e7223 */ /* 0x000fe2000000000e */
[----:B------:R-:W-:Y:S06]  /*47e0*/  @!P0 EXIT ;  /* 0x000000000000894d */ /* 0x000fec0003800000 */
[----:B------:R-:W-:-:S05]  /*47f0*/  F2FP.F16.F32.PACK_AB R14, RZ, R14 ;  /* 0x0000000eff0e723e */ /* 0x000fca00000000ff */
[----:B------:R-:W-:Y:S01]  /*4800*/  STG.E.U16 desc[UR12][R18.64+0x72], R14 ;  /* 0x0000720e12007986 */ /* 0x000fe2000c10150c */
[----:B------:R-:W-:Y:S05]  /*4810*/  EXIT ;  /* 0x000000000000794d */ /* 0x000fea0003800000 */
.L_x_22:
[----:B------:R-:W-:Y:S01]  /*4820*/  ULDC.64 UR4, c[0x0][0x5c8] ;  /* 0x0001720000047ab9 */ /* 0x000fe20000000a00 */
[-C--:B------:R-:W-:Y:S01]  /*4830*/  FMUL R56, R56, R0.reuse ;  /* 0x0000000038387220 */ /* 0x080fe20000400000 */
[----:B------:R-:W-:Y:S01]  /*4840*/  LEA R2, P1, R10, UR4, 0x1 ;  /* 0x000000040a027c11 */ /* 0x000fe2000f8208ff */
[----:B------:R-:W-:Y:S01]  /*4850*/  IMAD.SHL.U32 R7, R20, 0x2, RZ ;  /* 0x0000000214077824 */ /* 0x000fe200078e00ff */
[----:B------:R-:W-:Y:S01]  /*4860*/  ISETP.GT.AND P6, PT, R15, 0x1, PT ;  /* 0x000000010f00780c */ /* 0x000fe20003fc4270 */
[----:B------:R-:W-:Y:S01]  /*4870*/  FMUL R57, R57, R0 ;  /* 0x0000000039397220 */ /* 0x000fe20000400000 */
[----:B------:R-:W-:Y:S01]  /*4880*/  F2FP.F16.F32.PACK_AB R56, RZ, R56 ;  /* 0x00000038ff38723e */ /* 0x000fe200000000ff */
[-C--:B------:R-:W-:Y:S01]  /*4890*/  FMUL R58, R58, R0.reuse ;  /* 0x000000003a3a7220 */ /* 0x080fe20000400000 */
[----:B------:R-:W-:Y:S01]  /*48a0*/  LEA.HI.X R3, R10, UR5, R13, 0x1, P1 ;  /* 0x000000050a037c11 */ /* 0x000fe200088f0c0d */
[-C--:B------:R-:W-:Y:S01]  /*48b0*/  FMUL R59, R59, R0.reuse ;  /* 0x000000003b3b7220 */ /* 0x080fe20000400000 */
[----:B------:R-:W-:Y:S01]  /*48c0*/  ISETP.GT.AND P2, PT, R15, RZ, PT ;  /* 0x000000ff0f00720c */ /* 0x000fe20003f44270 */
[-C--:B------:R-:W-:Y:S01]  /*48d0*/  FMUL R60, R60, R0.reuse ;  /* 0x000000003c3c7220 */ /* 0x080fe20000400000 */
[C---:B------:R-:W-:Y:S01]  /*48e0*/  ISETP.GT.AND P1, PT, R16.reuse, RZ, P6 ;  /* 0x000000ff1000720c */ /* 0x040fe20003724270 */
[----:B------:R-:W-:Y:S01]  /*48f0*/  @P0 STG.E.U16 desc[UR12][R2.64], R56 ;  /* 0x0000003802000986 */ /* 0x000fe2000c10150c */
[----:B------:R-:W-:Y:S01]  /*4900*/  ISETP.GT.AND P0, PT, R16, 0x8, P2 ;  /* 0x000000081000780c */ /* 0x000fe20001704270 */
[-C--:B------:R-:W-:Y:S01]  /*4910*/  FMUL R61, R61, R0.reuse ;  /* 0x000000003d3d7220 */ /* 0x080fe20000400000 */
[----:B------:R-:W-:Y:S01]  /*4920*/  SHF.L.U64.HI R19, R20, 0x1, R19 ;  /* 0x0000000114137819 */ /* 0x000fe20000010213 */
[----:B------:R-:W-:Y:S01]  /*4930*/  FMUL R62, R62, R0 ;  /* 0x000000003e3e7220 */ /* 0x000fe20000400000 */
[----:B------:R-:W-:Y:S01]  /*4940*/  IADD3 R4, P3, R7, R2, RZ ;  /* 0x0000000207047210 */ /* 0x000fe20007f7e0ff */
[-C--:B------:R-:W-:Y:S01]  /*4950*/  FMUL R63, R63, R0.reuse ;  /* 0x000000003f3f7220 */ /* 0x080fe20000400000 */
[----:B------:R-:W-:Y:S01]  /*4960*/  F2FP.F16.F32.PACK_AB R57, RZ, R57 ;  /* 0x00000039ff39723e */ /* 0x000fe200000000ff */
[----:B------:R-:W-:Y:S01]  /*4970*/  FMUL R64, R64, R0 ;  /* 0x0000000040407220 */ /* 0x000fe20000400000 */
[----:B------:R-:W-:Y:S01]  /*4980*/  F2FP.F16.F32.PACK_AB R58, RZ, R58 ;  /* 0x0000003aff3a723e */ /* 0x000fe200000000ff */
[----:B------:R-:W-:Y:S01]  /*4990*/  IMAD.X R5, R19, 0x1, R3, P3 ;  /* 0x0000000113057824 */ /* 0x000fe200018e0603 */
[C---:B------:R-:W-:Y:S01]  /*49a0*/  ISETP.GT.AND P5, PT, R15.reuse, 0x8, PT ;  /* 0x000000080f00780c */ /* 0x040fe20003fa4270 */
[----:B------:R-:W-:Y:S01]  /*49b0*/  @P1 STG.E.U16 desc[UR12][R2.64+0x2], R57 ;  /* 0x0000023902001986 */ /* 0x000fe2000c10150c */
[----:B------:R-:W-:Y:S01]  /*49c0*/  ISETP.GT.AND P4, PT, R15, 0x9, PT ;  /* 0x000000090f00780c */ /* 0x000fe20003f84270 */
[-C--:B------:R-:W-:Y:S01]  /*49d0*/  FMUL R65, R65, R0.reuse ;  /* 0x0000000041417220 */ /* 0x080fe20000400000 */
[C---:B------:R-:W-:Y:S01]  /*49e0*/  ISETP.GT.AND P2, PT, R16.reuse, 0x8, P6 ;  /* 0x000000081000780c */ /* 0x040fe20003744270 */
[----:B------:R-:W-:Y:S01]  /*49f0*/  @P0 STG.E.U16 desc[UR12][R4.64], R58 ;  /* 0x0000003a04000986 */ /* 0x000fe2000c10150c */
[----:B------:R-:W-:Y:S01]  /*4a00*/  ISETP.GT.AND P0, PT, R16, RZ, P5 ;  /* 0x000000ff1000720c */ /* 0x000fe20002f04270 */
[-C--:B------:R-:W-:Y:S01]  /*4a10*/  FMUL R66, R66, R0.reuse ;  /* 0x0000000042427220 */ /* 0x080fe20000400000 */
[----:B------:R-:W-:Y:S01]  /*4a20*/  ISETP.GT.AND P1, PT, R16, RZ, P4 ;  /* 0x000000ff1000720c */ /* 0x000fe20002724270 */
[-C--:B------:R-:W-:Y:S01]  /*4a30*/  FMUL R67, R67, R0.reuse ;  /* 0x0000000043437220 */ /* 0x080fe20000400000 */
[----:B------:R-:W-:Y:S01]  /*4a40*/  F2FP.F16.F32.PACK_AB R59, RZ, R59 ;  /* 0x0000003bff3b723e */ /* 0x000fe200000000ff */
[----:B------:R-:W-:Y:S01]  /*4a50*/  FMUL R68, R68, R0 ;  /* 0x0000000044447220 */ /* 0x000fe20000400000 */
[----:B------:R-:W-:Y:S01]  /*4a60*/  F2FP.F16.F32.PACK_AB R60, RZ, R60 ;  /* 0x0000003cff3c723e */ /* 0x000fe200000000ff */
[-C--:B------:R-:W-:Y:S01]  /*4a70*/  FMUL R69, R69, R0.reuse ;  /* 0x0000000045457220 */ /* 0x080fe20000400000 */
[----:B------:R-:W-:Y:S01]  /*4a80*/  F2FP.F16.F32.PACK_AB R61, RZ, R61 ;  /* 0x0000003dff3d723e */ /* 0x000fe200000000ff */
[-C--:B------:R-:W-:Y:S01]  /*4a90*/  FMUL R70, R70, R0.reuse ;  /* 0x0000000046467220 */ /* 0x080fe20000400000 */
[C---:B------:R-:W-:Y:S01]  /*4aa0*/  SHF.L.U64.HI R9, R17.reuse, 0x1, R18 ;  /* 0x0000000111097819 */ /* 0x040fe20000010212 */
[----:B------:R-:W-:Y:S01]  /*4ab0*/  IMAD.SHL.U32 R17, R17, 0x2, RZ ;  /* 0x0000000211117824 */ /* 0x000fe200078e00ff */
[----:B------:R-:W-:Y:S01]  /*4ac0*/  @P2 STG.E.U16 desc[UR12][R4.64+0x2], R59 ;  /* 0x0000023b04002986 */ /* 0x000fe2000c10150c */
[----:B------:R-:W-:Y:S01]  /*4ad0*/  ISETP.GT.AND P2, PT, R16, 0x8, P5 ;  /* 0x000000081000780c */ /* 0x000fe20002f44270 */
[----:B------:R-:W-:Y:S01]  /*4ae0*/  FMUL R71, R71, R0 ;  /* 0x0000000047477220 */ /* 0x000fe20000400000 */
[----:B------:R-:W-:Y:S01]  /*4af0*/  ISETP.GT.AND P3, PT, R15, 0x10, PT ;  /* 0x000000100f00780c */ /* 0x000fe20003f64270 */
[----:B------:R-:W-:Y:S01]  /*4b00*/  @P0 STG.E.U16 desc[UR12][R2.64+0x10], R60 ;  /* 0x0000103c02000986 */ /* 0x000fe2000c10150c */
[----:B------:R-:W-:Y:S01]  /*4b10*/  F2FP.F16.F32.PACK_AB R62, RZ, R62 ;  /* 0x0000003eff3e723e */ /* 0x000fe200000000ff */
[----:B------:R-:W-:Y:S01]  /*4b20*/  FMUL R72, R72, R0 ;  /* 0x0000000048487220 */ /* 0x000fe20000400000 */
[----:B------:R-:W-:Y:S01]  /*4b30*/  F2FP.F16.F32.PACK_AB R63, RZ, R63 ;  /* 0x0000003fff3f723e */ /* 0x000fe200000000ff */
[----:B------:R-:W-:Y:S01]  /*4b40*/  @P1 STG.E.U16 desc[UR12][R2.64+0x12], R61 ;  /* 0x0000123d02001986 */ /* 0x000fe2000c10150c */
[----:B------:R-:W-:Y:S01]  /*4b50*/  IADD3 R6, P0, P1, R17, R2, R7 ;  /* 0x0000000211067210 */ /* 0x000fe2000791e007 */
[----:B------:R-:W-:Y:S01]  /*4b60*/  FMUL R73, R73, R0 ;  /* 0x0000000049497220 */ /* 0x000fe20000400000 */
[----:B------:R-:W-:Y:S01]  /*4b70*/  F2FP.F16.F32.PACK_AB R64, RZ, R64 ;  /* 0x00000040ff40723e */ /* 0x000fe200000000ff */
[-C--:B------:R-:W-:Y:S01]  /*4b80*/  FMUL R74, R74, R0.reuse ;  /* 0x000000004a4a7220 */ /* 0x080fe20000400000 */
[----:B------:R-:W-:Y:S01]  /*4b90*/  IADD3.X R7, R9, R3, R19, P0, P1 ;  /* 0x0000000309077210 */ /* 0x000fe200007e2413 */
[----:B------:R-:W-:Y:S01]  /*4ba0*/  @P2 STG.E.U16 desc[UR12][R4.64+0x10], R62 ;  /* 0x0000103e04002986 */ /* 0x000fe2000c10150c */
[C---:B------:R-:W-:Y:S01]  /*4bb0*/  ISETP.GT.AND P1, PT, R16.reuse, 0x8, P4 ;  /* 0x000000081000780c */ /* 0x040fe20002724270 */
[-C--:B------:R-:W-:Y:S01]  /*4bc0*/  FMUL R75, R75, R0.reuse ;  /* 0x000000004b4b7220 */ /* 0x080fe20000400000 */
[----:B------:R-:W-:Y:S01]  /*4bd0*/  ISETP.GT.AND P0, PT, R16, RZ, P3 ;  /* 0x000000ff1000720c */ /* 0x000fe20001f04270 */
[-C--:B------:R-:W-:Y:S01]  /*4be0*/  FMUL R76, R76, R0.reuse ;  /* 0x000000004c4c7220 */ /* 0x080fe20000400000 */
[----:B------:R-:W-:Y:S01]  /*4bf0*/  ISETP.GT.AND P2, PT, R15, 0x11, PT ;  /* 0x000000110f00780c */ /* 0x000fe20003f44270 */
[-C--:B------:R-:W-:Y:S01]  /*4c00*/  FMUL R77, R77, R0.reuse ;  /* 0x000000004d4d7220 */ /* 0x080fe20000400000 */
[----:B------:R-:W-:Y:S01]  /*4c10*/  F2FP.F16.F32.PACK_AB R65, RZ, R65 ;  /* 0x00000041ff41723e */ /* 0x000fe200000000ff */
[----:B------:R-:W-:Y:S01]  /*4c20*/  FMUL R78, R78, R0 ;  /* 0x000000004e4e7220 */ /* 0x000fe20000400000 */
[----:B------:R-:W-:Y:S01]  /*4c30*/  F2FP.F16.F32.PACK_AB R66, RZ, R66 ;  /* 0x00000042ff42723e */ /* 0x000fe200000000ff */
[-C--:B------:R-:W-:Y:S01]  /*4c40*/  FMUL R79, R79, R0.reuse ;  /* 0x000000004f4f7220 */ /* 0x080fe20000400000 */
[----:B------:R-:W-:Y:S01]  /*4c50*/  F2FP.F16.F32.PACK_AB R67, RZ, R67 ;  /* 0x00000043ff43723e */ /* 0x000fe200000000ff */
[----:B------:R-:W-:Y:S01]  /*4c60*/  FMUL R80, R80, R0 ;  /* 0x0000000050507220 */ /* 0x000fe20000400000 */
[----:B------:R-:W-:Y:S01]  /*4c70*/  F2FP.F16.F32.PACK_AB R68, RZ, R68 ;  /* 0x00000044ff44723e */ /* 0x000fe200000000ff */
[----:B------:R-:W-:Y:S01]  /*4c80*/  @P1 STG.E.U16 desc[UR12][R4.64+0x12], R63 ;  /* 0x0000123f04001986 */ /* 0x000fe2000c10150c */
[----:B------:R-:W-:Y:S01]  /*4c90*/  ISETP.GT.AND P1, PT, R15, 0x19, PT ;  /* 0x000000190f00780c */ /* 0x000fe20003f24270 */
[-C--:B------:R-:W-:Y:S01]  /*4ca0*/  FMUL R81, R81, R0.reuse ;  /* 0x0000000051517220 */ /* 0x080fe20000400000 */
[----:B------:R-:W-:Y:S01]  /*4cb0*/  F2FP.F16.F32.PACK_AB R69, RZ, R69 ;  /* 0x00000045ff45723e */ /* 0x000fe200000000ff */
[----:B------:R-:W-:Y:S01]  /*4cc0*/  @P0 STG.E.U16 desc[UR12][R2.64+0x20], R64 ;  /* 0x0000204002000986 */ /* 0x000fe2000c10150c */
[----:B------:R-:W-:Y:S01]  /*4cd0*/  ISETP.GT.AND P0, PT, R16, RZ, P2 ;  /* 0x000000ff1000720c */ /* 0x000fe20001704270 */
[----:B------:R-:W-:Y:S01]  /*4ce0*/  FMUL R82, R82, R0 ;  /* 0x0000000052527220 */ /* 0x000fe20000400000 */
[----:B------:R-:W-:Y:S01]  /*4cf0*/  F2FP.F16.F32.PACK_AB R70, RZ, R70 ;  /* 0x00000046ff46723e */ /* 0x000fe200000000ff */
        /* <DEDUP_REMOVED lines=10> */
[----:B------:R-:W-:Y:S01]  /*4da0*/  @P0 STG.E.U16 desc[UR12][R2.64+0x22], R65 ;  /* 0x0000224102000986 */ /* 0x000fe2000c10150c */
[----:B------:R-:W-:Y:S01]  /*4db0*/  ISETP.GT.AND P0, PT, R16, 0x8, P3 ;  /* 0x000000081000780c */ /* 0x000fe20001f04270 */
[-C--:B------:R-:W-:Y:S01]  /*4dc0*/  FMUL R24, R24, R0.reuse ;  /* 0x0000000018187220 */ /* 0x080fe20000400000 */
[----:B------:R-:W-:Y:S01]  /*4dd0*/  ISETP.GT.AND P5, PT, R15, 0x28, PT ;  /* 0x000000280f00780c */ /* 0x000fe20003fa4270 */
        /* <DEDUP_REMOVED lines=8> */
[-C--:B------:R-:W-:Y:S01]  /*4e60*/  FMUL R29, R29, R0.reuse ;  /* 0x000000001d1d7220 */ /* 0x080fe20000400000 */
[C---:B------:R-:W-:Y:S01]  /*4e70*/  ISETP.GT.AND P4, PT, R15.reuse, 0x30, PT ;  /* 0x000000300f00780c */ /* 0x040fe20003f84270 */
[----:B------:R-:W-:Y:S01]  /*4e80*/  @P0 STG.E.U16 desc[UR12][R4.64+0x20], R66 ;  /* 0x0000204204000986 */ /* 0x000fe2000c10150c */
[----:B------:R-:W-:Y:S01]  /*4e90*/  ISETP.GT.AND P0, PT, R16, 0x8, P2 ;  /* 0x000000081000780c */ /* 0x000fe20001704270 */
[-C--:B------:R-:W-:Y:S01]  /*4ea0*/  FMUL R30, R30, R0.reuse ;  /* 0x000000001e1e7220 */ /* 0x080fe20000400000 */
[----:B------:R-:W-:Y:S01]  /*4eb0*/  ISETP.GT.AND P2, PT, R15, 0x18, PT ;  /* 0x000000180f00780c */ /* 0x000fe20003f44270 */
[----:B------:R-:W-:Y:S01]  /*4ec0*/  FMUL R31, R31, R0 ;  /* 0x000000001f1f7220 */ /* 0x000fe20000400000 */
[----:B------:R-:W-:Y:S01]  /*4ed0*/  F2FP.F16.F32.PACK_AB R80, RZ, R80 ;  /* 0x00000050ff50723e */ /* 0x000fe200000000ff */
        /* <DEDUP_REMOVED lines=8> */
[----:B------:R-:W-:Y:S01]  /*4f60*/  @P0 STG.E.U16 desc[UR12][R4.64+0x22], R67 ;  /* 0x0000224304000986 */ /* 0x000fe2000c10150c */
[----:B------:R-:W-:Y:S01]  /*4f70*/  ISETP.GT.AND P0, PT, R16, RZ, P2 ;  /* 0x000000ff1000720c */ /* 0x000fe20001704270 */
[----:B------:R-:W-:Y:S01]  /*4f80*/  FMUL R36, R36, R0 ;  /* 0x0000000024247220 */ /* 0x000fe20000400000 */
[----:B------:R-:W-:Y:S01]  /*4f90*/  F2FP.F16.F32.PACK_AB R84, RZ, R84 ;  /* 0x00000054ff54723e */ /* 0x000fe200000000ff */
[-C--:B------:R-:W-:Y:S01]  /*4fa0*/  FMUL R37, R37, R0.reuse ;  /* 0x0000000025257220 */ /* 0x080fe20000400000 */
[----:B------:R-:W-:Y:S01]  /*4fb0*/  P2R R12, PR, RZ, 0x20 ;  /* 0x00000020ff0c7803 */ /* 0x000fe20000000000 */
        /* <DEDUP_REMOVED lines=9> */
[----:B------:R-:W-:Y:S01]  /*5050*/  ISETP.GT.AND P0, PT, R16, RZ, P1 ;  /* 0x000000ff1000720c */ /* 0x000fe20000f04270 */
        /* <DEDUP_REMOVED lines=13> */
[----:B------:R-:W-:Y:S01]  /*5130*/  ISETP.GT.AND P0, PT, R16, 0x8, P2 ;  /* 0x000000081000780c */ /* 0x000fe20001704270 */
        /* <DEDUP_REMOVED lines=17> */
[----:B------:R-:W-:-:S02]  /*5250*/  F2FP.F16.F32.PACK_AB R36, RZ, R36 ;  /* 0x00000024ff24723e */ /* 0x000fc400000000ff */
[----:B------:R-:W-:Y:S02]  /*5260*/  F2FP.F16.F32.PACK_AB R37, RZ, R37 ;  /* 0x00000025ff25723e */ /* 0x000fe400000000ff */
[----:B------:R-:W-:Y:S02]  /*5270*/  F2FP.F16.F32.PACK_AB R38, RZ, R38 ;  /* 0x00000026ff26723e */ /* 0x000fe400000000ff */
[----:B------:R-:W-:Y:S02]  /*5280*/  F2FP.F16.F32.PACK_AB R39, RZ, R39 ;  /* 0x00000027ff27723e */ /* 0x000fe400000000ff */
[----:B------:R-:W-:Y:S01]  /*5290*/  F2FP.F16.F32.PACK_AB R40, RZ, R40 ;  /* 0x00000028ff28723e */ /* 0x000fe200000000ff */
[----:B------:R-:W-:Y:S01]  /*52a0*/  @P0 STG.E.U16 desc[UR12][R4.64+0x32], R71 ;  /* 0x0000324704000986 */ /* 0x000fe2000c10150c */
[----:B------:R-:W-:Y:S02]  /*52b0*/  ISETP.GT.AND P0, PT, R16, RZ, P2 ;  /* 0x000000ff1000720c */ /* 0x000fe40001704270 */
[----:B------:R-:W-:-:S02]  /*52c0*/  F2FP.F16.F32.PACK_AB R41, RZ, R41 ;  /* 0x00000029ff29723e */ /* 0x000fc400000000ff */
[----:B------:R-:W-:Y:S02]  /*52d0*/  F2FP.F16.F32.PACK_AB R42, RZ, R42 ;  /* 0x0000002aff2a723e */ /* 0x000fe400000000ff */
[----:B------:R-:W-:Y:S02]  /*52e0*/  F2FP.F16.F32.PACK_AB R43, RZ, R43 ;  /* 0x0000002bff2b723e */ /* 0x000fe400000000ff */
[----:B------:R-:W-:Y:S02]  /*52f0*/  F2FP.F16.F32.PACK_AB R44, RZ, R44 ;  /* 0x0000002cff2c723e */ /* 0x000fe400000000ff */
[----:B------:R-:W-:Y:S02]  /*5300*/  F2FP.F16.F32.PACK_AB R45, RZ, R45 ;  /* 0x0000002dff2d723e */ /* 0x000fe400000000ff */
[----:B------:R-:W-:Y:S01]  /*5310*/  F2FP.F16.F32.PACK_AB R46, RZ, R46 ;  /* 0x0000002eff2e723e */ /* 0x000fe200000000ff */
[----:B------:R-:W-:Y:S01]  /*5320*/  @P0 STG.E.U16 desc[UR12][R2.64+0x40], R72 ;  /* 0x0000404802000986 */ /* 0x000fe2000c10150c */
[----:B------:R-:W-:-:S02]  /*5330*/  ISETP.GT.AND P0, PT, R16, RZ, P1 ;  /* 0x000000ff1000720c */ /* 0x000fc40000f04270 */
[----:B------:R-:W-:Y:S02]  /*5340*/  F2FP.F16.F32.PACK_AB R47, RZ, R47 ;  /* 0x0000002fff2f723e */ /* 0x000fe400000000ff */
[----:B------:R-:W-:Y:S02]  /*5350*/  F2FP.F16.F32.PACK_AB R48, RZ, R48 ;  /* 0x00000030ff30723e */ /* 0x000fe400000000ff */
[----:B------:R-:W-:Y:S02]  /*5360*/  F2FP.F16.F32.PACK_AB R49, RZ, R49 ;  /* 0x00000031ff31723e */ /* 0x000fe400000000ff */
[----:B------:R-:W-:Y:S02]  /*5370*/  F2FP.F16.F32.PACK_AB R50, RZ, R50 ;  /* 0x00000032ff32723e */ /* 0x000fe400000000ff */
[----:B------:R-:W-:Y:S02]  /*5380*/  F2FP.F16.F32.PACK_AB R51, RZ, R51 ;  /* 0x00000033ff33723e */ /* 0x000fe400000000ff */
[----:B------:R-:W-:Y:S01]  /*5390*/  F2FP.F16.F32.PACK_AB R52, RZ, R52 ;  /* 0x00000034ff34723e */ /* 0x000fe200000000ff */
[----:B------:R-:W-:Y:S01]  /*53a0*/  @P0 STG.E.U16 desc[UR12][R2.64+0x42], R73 ;  /* 0x0000424902000986 */ /* 0x000fe2000c10150c */
[----:B------:R-:W-:-:S02]  /*53b0*/  ISETP.GT.AND P0, PT, R16, 0x8, P2 ;  /* 0x000000081000780c */ /* 0x000fc40001704270 */
[----:B------:R-:W-:Y:S02]  /*53c0*/  ISETP.GT.AND P2, PT, R15, 0x38, PT ;  /* 0x000000380f00780c */ /* 0x000fe40003f44270 */
[----:B------:R-:W-:Y:S02]  /*53d0*/  F2FP.F16.F32.PACK_AB R53, RZ, R53 ;  /* 0x00000035ff35723e */ /* 0x000fe400000000ff */
[----:B------:R-:W-:-:S07]  /*53e0*/  F2FP.F16.F32.PACK_AB R54, RZ, R54 ;  /* 0x00000036ff36723e */ /* 0x000fce00000000ff */
[----:B------:R-:W-:Y:S01]  /*53f0*/  @P0 STG.E.U16 desc[UR12][R4.64+0x40], R74 ;  /* 0x0000404a04000986 */ /* 0x000fe2000c10150c */
[----:B------:R-:W-:-:S13]  /*5400*/  ISETP.GT.AND P0, PT, R16, 0x8, P1 ;  /* 0x000000081000780c */ /* 0x000fda0000f04270 */
[----:B------:R-:W-:Y:S01]  /*5410*/  @P0 STG.E.U16 desc[UR12][R4.64+0x42], R75 ;  /* 0x0000424b04000986 */ /* 0x000fe2000c10150c */
[----:B------:R-:W-:-:S13]  /*5420*/  ISETP.GT.AND P0, PT, R16, RZ, P5 ;  /* 0x000000ff1000720c */ /* 0x000fda0002f04270 */
[----:B------:R-:W-:Y:S01]  /*5430*/  @P0 STG.E.U16 desc[UR12][R2.64+0x50], R76 ;  /* 0x0000504c02000986 */ /* 0x000fe2000c10150c */
[----:B------:R-:W-:-:S04]  /*5440*/  ISETP.GT.AND P0, PT, R15, 0x29, PT ;  /* 0x000000290f00780c */ /* 0x000fc80003f04270 */
[----:B------:R-:W-:Y:S02]  /*5450*/  ISETP.GT.AND P1, PT, R16, RZ, P0 ;  /* 0x000000ff1000720c */ /* 0x000fe40000724270 */
[----:B------:R-:W-:-:S11]  /*5460*/  P2R R13, PR, RZ, 0x1 ;  /* 0x00000001ff0d7803 */ /* 0x000fd60000000000 */
[----:B------:R-:W-:Y:S01]  /*5470*/  @P1 STG.E.U16 desc[UR12][R2.64+0x52], R77 ;  /* 0x0000524d02001986 */ /* 0x000fe2000c10150c */
[----:B------:R-:W-:-:S13]  /*5480*/  ISETP.GT.AND P1, PT, R16, 0x8, P5 ;  /* 0x000000081000780c */ /* 0x000fda0002f24270 */
[----:B------:R-:W-:Y:S01]  /*5490*/  @P1 STG.E.U16 desc[UR12][R4.64+0x50], R78 ;  /* 0x0000504e04001986 */ /* 0x000fe2000c10150c */
[C---:B------:R-:W-:Y:S02]  /*54a0*/  ISETP.GT.AND P1, PT, R16.reuse, 0x8, P0 ;  /* 0x000000081000780c */ /* 0x040fe40000724270 */
[----:B------:R-:W-:-:S11]  /*54b0*/  ISETP.GT.AND P0, PT, R16, 0x8, P2 ;  /* 0x000000081000780c */ /* 0x000fd60001704270 */
[----:B------:R-:W-:Y:S01]  /*54c0*/  @P1 STG.E.U16 desc[UR12][R4.64+0x52], R79 ;  /* 0x0000524f04001986 */ /* 0x000fe2000c10150c */
[----:B------:R-:W-:-:S13]  /*54d0*/  ISETP.GT.AND P1, PT, R16, RZ, P4 ;  /* 0x000000ff1000720c */ /* 0x000fda0002724270 */
[----:B------:R-:W-:Y:S01]  /*54e0*/  @P1 STG.E.U16 desc[UR12][R2.64+0x60], R80 ;  /* 0x0000605002001986 */ /* 0x000fe2000c10150c */
[----:B------:R-:W-:-:S13]  /*54f0*/  ISETP.GT.AND P1, PT, R16, RZ, P3 ;  /* 0x000000ff1000720c */ /* 0x000fda0001f24270 */
[----:B------:R-:W-:Y:S01]  /*5500*/  @P1 STG.E.U16 desc[UR12][R2.64+0x62], R81 ;  /* 0x0000625102001986 */ /* 0x000fe2000c10150c */
[----:B------:R-:W-:-:S13]  /*5510*/  ISETP.GT.AND P1, PT, R16, 0x8, P4 ;  /* 0x000000081000780c */ /* 0x000fda0002724270 */
[----:B------:R-:W-:Y:S01]  /*5520*/  @P1 STG.E.U16 desc[UR12][R4.64+0x60], R82 ;  /* 0x0000605204001986 */ /* 0x000fe2000c10150c */
[----:B------:R-:W-:-:S13]  /*5530*/  ISETP.GT.AND P1, PT, R16, 0x8, P3 ;  /* 0x000000081000780c */ /* 0x000fda0001f24270 */
[----:B------:R-:W-:Y:S01]  /*5540*/  @P1 STG.E.U16 desc[UR12][R4.64+0x62], R83 ;  /* 0x0000625304001986 */ /* 0x000fe2000c10150c */
[----:B------:R-:W-:-:S05]  /*5550*/  IADD3 R10, P1, R17, R4, RZ ;  /* 0x00000004110a7210 */ /* 0x000fca0007f3e0ff */
[----:B------:R-:W-:Y:S01]  /*5560*/  IMAD.X R11, R9, 0x1, R5, P1 ;  /* 0x00000001090b7824 */ /* 0x000fe200008e0605 */
[----:B------:R-:W-:-:S13]  /*5570*/  ISETP.GT.AND P1, PT, R16, RZ, P2 ;  /* 0x000000ff1000720c */ /* 0x000fda0001724270 */
[----:B------:R-:W-:Y:S01]  /*5580*/  @P1 STG.E.U16 desc[UR12][R2.64+0x70], R84 ;  /* 0x0000705402001986 */ /* 0x000fe2000c10150c */
[----:B------:R-:W-:-:S05]  /*5590*/  IADD3 R8, P1, R17, R2, RZ ;  /* 0x0000000211087210 */ /* 0x000fca0007f3e0ff */
[----:B------:R-:W-:Y:S01]  /*55a0*/  IMAD.X R9, R9, 0x1, R3, P1 ;  /* 0x0000000109097824 */ /* 0x000fe200008e0603 */
[----:B------:R-:W-:-:S04]  /*55b0*/  ISETP.GT.AND P1, PT, R15, 0x39, PT ;  /* 0x000000390f00780c */ /* 0x000fc80003f24270 */
[----:B------:R-:W-:-:S13]  /*55c0*/  ISETP.GT.AND P5, PT, R16, RZ, P1 ;  /* 0x000000ff1000720c */ /* 0x000fda0000fa4270 */
[----:B------:R0:W-:Y:S01]  /*55d0*/  @P5 STG.E.U16 desc[UR12][R2.64+0x72], R85 ;  /* 0x0000725502005986 */ /* 0x0001e2000c10150c */
[----:B------:R-:W-:-:S03]  /*55e0*/  ISETP.GT.AND P5, PT, R15, RZ, PT ;  /* 0x000000ff0f00720c */ /* 0x000fc60003fa4270 */
[----:B------:R-:W-:Y:S01]  /*55f0*/  @P0 STG.E.U16 desc[UR12][R4.64+0x70], R86 ;  /* 0x0000705604000986 */ /* 0x000fe2000c10150c */
[----:B------:R-:W-:-:S13]  /*5600*/  ISETP.GT.AND P0, PT, R16, 0x8, P1 ;  /* 0x000000081000780c */ /* 0x000fda0000f04270 */
[----:B------:R-:W-:Y:S01]  /*5610*/  @P0 STG.E.U16 desc[UR12][R4.64+0x72], R87 ;  /* 0x0000725704000986 */ /* 0x000fe2000c10150c */
[C---:B------:R-:W-:Y:S02]  /*5620*/  ISETP.GT.AND P0, PT, R16.reuse, 0x40, P5 ;  /* 0x000000401000780c */ /* 0x040fe40002f04270 */
[----:B------:R-:W-:-:S11]  /*5630*/  ISETP.GT.AND P5, PT, R16, 0x48, P5 ;  /* 0x000000481000780c */ /* 0x000fd60002fa4270 */
[----:B------:R-:W-:Y:S01]  /*5640*/  @P0 STG.E.U16 desc[UR12][R8.64], R24 ;  /* 0x0000001808000986 */ /* 0x000fe2000c10150c */
[C---:B------:R-:W-:Y:S02]  /*5650*/  ISETP.GT.AND P0, PT, R16.reuse, 0x40, P6 ;  /* 0x000000401000780c */ /* 0x040fe40003704270 */
[----:B------:R-:W-:-:S11]  /*5660*/  ISETP.GT.AND P6, PT, R16, 0x48, P6 ;  /* 0x000000481000780c */ /* 0x000fd600037c4270 */
[----:B0-----:R-:W-:Y:S02]  /*5670*/  @P0 IMAD.MOV.U32 R2, RZ, RZ, R8 ;  /* 0x000000ffff020224 */ /* 0x001fe400078e0008 */
[----:B------:R-:W-:-:S05]  /*5680*/  @P0 IMAD.MOV.U32 R3, RZ, RZ, R9 ;  /* 0x000000ffff030224 */ /* 0x000fca00078e0009 */
[----:B------:R0:W-:Y:S01]  /*5690*/  @P0 STG.E.U16 desc[UR12][R2.64+0x2], R25 ;  /* 0x0000021902000986 */ /* 0x0001e2000c10150c */
[----:B------:R-:W-:-:S03]  /*56a0*/  ISETP.NE.AND P0, PT, R13, RZ, PT ;  /* 0x000000ff0d00720c */ /* 0x000fc60003f05270 */
[----:B------:R-:W-:Y:S01]  /*56b0*/  @P5 STG.E.U16 desc[UR12][R10.64], R26 ;  /* 0x0000001a0a005986 */ /* 0x000fe2000c10150c */
[----:B------:R-:W-:-:S03]  /*56c0*/  ISETP.NE.AND P5, PT, R12, RZ, PT ;  /* 0x000000ff0c00720c */ /* 0x000fc60003fa5270 */
[----:B------:R-:W-:Y:S01]  /*56d0*/  @P6 STG.E.U16 desc[UR12][R10.64+0x2], R27 ;  /* 0x0000021b0a006986 */ /* 0x000fe2000c10150c */
[----:B------:R-:W-:-:S04]  /*56e0*/  ISETP.GT.AND P6, PT, R15, 0x8, PT ;  /* 0x000000080f00780c */ /* 0x000fc80003fc4270 */
[----:B------:R-:W-:-:S13]  /*56f0*/  ISETP.GT.AND P6, PT, R16, 0x40, P6 ;  /* 0x000000401000780c */ /* 0x000fda00037c4270 */
[----:B0-----:R-:W-:Y:S02]  /*5700*/  @P6 IMAD.MOV.U32 R2, RZ, RZ, R8 ;  /* 0x000000ffff026224 */ /* 0x001fe400078e0008 */
[----:B------:R-:W-:-:S05]  /*5710*/  @P6 IMAD.MOV.U32 R3, RZ, RZ, R9 ;  /* 0x000000ffff036224 */ /* 0x000fca00078e0009 */
[----:B------:R0:W-:Y:S01]  /*5720*/  @P6 STG.E.U16 desc[UR12][R2.64+0x10], R28 ;  /* 0x0000101c02006986 */ /* 0x0001e2000c10150c */
[----:B------:R-:W-:-:S04]  /*5730*/  ISETP.GT.AND P6, PT, R15, 0x9, PT ;  /* 0x000000090f00780c */ /* 0x000fc80003fc4270 */
[----:B------:R-:W-:-:S13]  /*5740*/  ISETP.GT.AND P6, PT, R16, 0x40, P6 ;  /* 0x000000401000780c */ /* 0x000fda00037c4270 */
[----:B0-----:R-:W-:Y:S02]  /*5750*/  @P6 IMAD.MOV.U32 R2, RZ, RZ, R8 ;  /* 0x000000ffff026224 */ /* 0x001fe400078e0008 */
[----:B------:R-:W-:-:S05]  /*5760*/  @P6 IMAD.MOV.U32 R3, RZ, RZ, R9 ;  /* 0x000000ffff036224 */ /* 0x000fca00078e0009 */
[----:B------:R0:W-:Y:S01]  /*5770*/  @P6 STG.E.U16 desc[UR12][R2.64+0x12], R29 ;  /* 0x0000121d02006986 */ /* 0x0001e2000c10150c */
[----:B------:R-:W-:-:S04]  /*5780*/  ISETP.GT.AND P6, PT, R15, 0x8, PT ;  /* 0x000000080f00780c */ /* 0x000fc80003fc4270 */
[----:B------:R-:W-:-:S13]  /*5790*/  ISETP.GT.AND P6, PT, R16, 0x48, P6 ;  /* 0x000000481000780c */ /* 0x000fda00037c4270 */
        /* <DEDUP_REMOVED lines=66> */
[C---:B------:R-:W-:Y:S02]  /*5bc0*/  ISETP.GT.AND P6, PT, R16.reuse, 0x40, P5 ;  /* 0x000000401000780c */ /* 0x040fe40002fc4270 */
[----:B------:R-:W-:-:S11]  /*5bd0*/  ISETP.GT.AND P5, PT, R16, 0x48, P5 ;  /* 0x000000481000780c */ /* 0x000fd60002fa4270 */
        /* <DEDUP_REMOVED lines=9> */
[----:B------:R-:W-:Y:S01]  /*5c70*/  ISETP.GT.AND P4, PT, R16, 0x48, P4 ;  /* 0x000000481000780c */ /* 0x000fe20002784270 */
        /* <DEDUP_REMOVED lines=17> */
[----:B------:R0:W-:Y:S02]  /*5d90*/  @P0 STG.E.U16 desc[UR12][R2.64+0x62], R49 ;  /* 0x0000623102000986 */ /* 0x0001e4000c10150c */
        /* <DEDUP_REMOVED lines=8> */
[----:B------:R0:W-:Y:S04]  /*5e20*/  @P6 STG.E.U16 desc[UR12][R2.64+0x70], R52 ;  /* 0x0000703402006986 */ /* 0x0001e8000c10150c */
[----:B------:R1:W-:Y:S01]  /*5e30*/  @P5 STG.E.U16 desc[UR12][R8.64+0x72], R53 ;  /* 0x0000723508005986 */ /* 0x0003e2000c10150c */
[----:B0-----:R-:W-:Y:S02]  /*5e40*/  @P2 IMAD.MOV.U32 R2, RZ, RZ, R6 ;  /* 0x000000ffff022224 */ /* 0x001fe400078e0006 */
[----:B------:R-:W-:-:S05]  /*5e50*/  @P2 IMAD.MOV.U32 R3, RZ, RZ, R7 ;  /* 0x000000ffff032224 */ /* 0x000fca00078e0007 */
[----:B------:R1:W-:Y:S01]  /*5e60*/  @P2 STG.E.U16 desc[UR12][R2.64+0x70], R54 ;  /* 0x0000703602002986 */ /* 0x0003e2000c10150c */
[----:B------:R-:W-:Y:S05]  /*5e70*/  @!P1 EXIT ;  /* 0x000000000000994d */ /* 0x000fea0003800000 */
[----:B------:R-:W-:-:S05]  /*5e80*/  F2FP.F16.F32.PACK_AB R0, RZ, R0 ;  /* 0x00000000ff00723e */ /* 0x000fca00000000ff */
[----:B------:R-:W-:Y:S01]  /*5e90*/  STG.E.U16 desc[UR12][R6.64+0x72], R0 ;  /* 0x0000720006007986 */ /* 0x000fe2000c10150c */
[----:B------:R-:W-:Y:S05]  /*5ea0*/  EXIT ;  /* 0x000000000000794d */ /* 0x000fea0003800000 */
.L_x_10:
[----:B------:R-:W-:-:S13]  /*5eb0*/  ISETP.NE.AND P0, PT, R6, RZ, PT ;  /* 0x000000ff0600720c */ /* 0x000fda0003f05270 */
[----:B------:R-:W-:Y:S05]  /*5ec0*/  @P0 EXIT ;  /* 0x000000000000094d */ /* 0x000fea0003800000 */
[----:B------:R-:W-:-:S13]  /*5ed0*/  ELECT P0, URZ, PT ;  /* 0x00000000003f782f */ /* 0x000fda0003800000 */
[----:B------:R-:W-:Y:S05]  /*5ee0*/  @!P0 BRA `(.L_x_145) ;  /* 0x0000000400c08947 */ /* 0x000fea0003800000 */
[----:B------:R-:W-:Y:S02]  /*5ef0*/  ISETP.GE.AND P0, PT, R3, 0x1, PT ;  /* 0x000000010300780c */ /* 0x000fe40003f06270 */
[----:B------:R-:W-:-:S04]  /*5f00*/  SHF.R.S32.HI R7, RZ, 0x1f, R8 ;  /* 0x0000001fff077819 */ /* 0x000fc80000011408 */
[----:B------:R-:W-:-:S07]  /*5f10*/  LEA.HI R7, R7, R8, RZ, 0x7 ;  /* 0x0000000807077211 */ /* 0x000fce00078f38ff */
[----:B------:R-:W-:Y:S05]  /*5f20*/  @!P0 BRA `(.L_x_145) ;  /* 0x0000000400b08947 */ /* 0x000fea0003800000 */
[----:B------:R-:W0:Y:S01]  /*5f30*/  S2R R4, SR_CTAID.X ;  /* 0x0000000000047919 */ /* 0x000e220000002500 */
[----:B------:R-:W-:Y:S01]  /*5f40*/  LOP3.LUT R7, R7, 0xffffff80, RZ, 0xc0, !PT ;  /* 0xffffff8007077812 */ /* 0x000fe200078ec0ff */
[----:B------:R-:W-:Y:S01]  /*5f50*/  ULDC UR4, c[0x0][0x384] ;  /* 0x0000e10000047ab9 */ /* 0x000fe20000000800 */
[----:B------:R-:W-:Y:S01]  /*5f60*/  LOP3.LUT P0, RZ, R8, 0x1f, RZ, 0xc0, !PT ;  /* 0x0000001f08ff7812 */ /* 0x000fe2000780c0ff */
[----:B------:R-:W1:Y:S01]  /*5f70*/  S2R R12, SR_CTAID.Y ;  /* 0x00000000000c7919 */ /* 0x000e620000002600 */
[----:B-----5:R-:W-:Y:S01]  /*5f80*/  IMAD R0, R10, R11, RZ ;  /* 0x0000000b0a007224 */ /* 0x020fe200078e02ff */
[----:B------:R-:W-:Y:S01]  /*5f90*/  ULDC UR5, c[0x0][0x388] ;  /* 0x0000e20000057ab9 */ /* 0x000fe20000000800 */
[----:B------:R-:W-:Y:S01]  /*5fa0*/  IMAD.IADD R7, R8, 0x1, -R7 ;  /* 0x0000000108077824 */ /* 0x000fe200078e0a07 */
[----:B------:R-:W-:Y:S01]  /*5fb0*/  LOP3.LUT R20, R2, 0x2, RZ, 0xfc, !PT ;  /* 0x0000000202147812 */ /* 0x000fe200078efcff */
[----:B------:R-:W-:Y:S01]  /*5fc0*/  IMAD.MOV.U32 R6, RZ, RZ, RZ ;  /* 0x000000ffff067224 */ /* 0x000fe200078e00ff */
[----:B------:R-:W-:Y:S01]  /*5fd0*/  CS2R R8, SRZ ;  /* 0x0000000000087805 */ /* 0x000fe2000001ff00 */
[----:B------:R-:W-:Y:S01]  /*5fe0*/  IMAD.MOV.U32 R10, RZ, RZ, RZ ;  /* 0x000000ffff0a7224 */ /* 0x000fe200078e00ff */
[----:B------:R-:W-:Y:S01]  /*5ff0*/  ISETP.NE.AND P1, PT, R7, RZ, PT ;  /* 0x000000ff0700720c */ /* 0x000fe20003f25270 */
[----:B------:R-:W-:Y:S01]  /*6000*/  IMAD R0, R5, R0, 0x1 ;  /* 0x0000000105007424 */ /* 0x000fe200078e0200 */
[----:B------:R-:W-:Y:S01]  /*6010*/  ISETP.NE.OR P0, PT, R7, RZ, !P0 ;  /* 0x000000ff0700720c */ /* 0x000fe20004705670 */
[----:B------:R-:W-:-:S02]  /*6020*/  IMAD.MOV.U32 R7, RZ, RZ, 0x1 ;  /* 0x00000001ff077424 */ /* 0x000fc400078e00ff */
[----:B0-----:R-:W-:-:S04]  /*6030*/  IMAD.SHL.U32 R18, R4, 0x80, RZ ;  /* 0x0000008004127824 */ /* 0x001fc800078e00ff */
[----:B------:R-:W-:-:S04]  /*6040*/  IMAD.HI.U32 R4, R18, UR4, RZ ;  /* 0x0000000412047c27 */ /* 0x000fc8000f8e00ff */
[----:B-1----:R-:W-:Y:S01]  /*6050*/  IMAD.SHL.U32 R19, R12, 0x40, RZ ;  /* 0x000000400c137824 */ /* 0x002fe200078e00ff */
[----:B------:R-:W-:-:S07]  /*6060*/  SHF.R.U32.HI R4, RZ, UR5, R4 ;  /* 0x00000005ff047c19 */ /* 0x000fce0008011604 */
.L_x_149:
[----:B------:R-:W0:Y:S01]  /*6070*/  S2R R12, SR_CgaCtaId ;  /* 0x00000000000c7919 */ /* 0x000e220000008800 */
[----:B------:R-:W-:-:S04]  /*6080*/  MOV R11, 0x400 ;  /* 0x00000400000b7802 */ /* 0x000fc80000000f00 */
[----:B0-----:R-:W-:Y:S02]  /*6090*/  LEA R21, R12, R11, 0x18 ;  /* 0x0000000b0c157211 */ /* 0x001fe400078ec0ff */
[----:B------:R-:W-:-:S03]  /*60a0*/  SHF.L.U32 R11, R7, 0x1f, RZ ;  /* 0x0000001f070b7819 */ /* 0x000fc600000006ff */
[----:B------:R-:W-:-:S07]  /*60b0*/  IMAD R12, R6, 0x8, R21 ;  /* 0x00000008060c7824 */ /* 0x000fce00078e0215 */
.L_x_146:
[----:B0-----:R0:W1:Y:S02]  /*60c0*/  SYNCS.PHASECHK.TRANS64.TRYWAIT P2, [R12+URZ+0x36090], R11 ;  /* 0x0360900b0c0075a7 */ /* 0x001064000804017f */
[----:B-1----:R-:W-:Y:S05]  /*60d0*/  @!P2 NANOSLEEP.SYNCS 0x989680 ;  /* 0x009896800000a95d */ /* 0x002fea0003900000 */
[----:B------:R-:W1:Y:S02]  /*60e0*/  @!P2 SYNCS.PHASECHK.TRANS64 P2, [R12+URZ+0x36090], R11 ;  /* 0x0360900b0c00a5a7 */ /* 0x000e64000804007f */
[----:B-1----:R-:W-:Y:S05]  /*60f0*/  @!P2 BRA `(.L_x_146) ;  /* 0xfffffffc00f0a947 */ /* 0x002fea000383ffff */
[----:B0-----:R-:W0:Y:S02]  /*6100*/  @!P1 LDC R11, c[0x0][0x500] ;  /* 0x00014000ff0b9b82 */ /* 0x001e240000000800 */
[----:B0-----:R0:W-:Y:S02]  /*6110*/  @!P1 SYNCS.ARRIVE.TRANS64 RZ, [R12+URZ+0x36000], R11 ;  /* 0x0360000b0cff99a7 */ /* 0x0011e4000800003f */
[----:B0-----:R-:W-:-:S04]  /*6120*/  PRMT R11, R20, 0x9910, RZ ;  /* 0x00009910140b7816 */ /* 0x001fc800000000ff */
[----:B------:R-:W-:-:S13]  /*6130*/  ISETP.NE.AND P2, PT, R11, 0x2, PT ;  /* 0x000000020b00780c */ /* 0x000fda0003f45270 */
[----:B------:R-:W-:Y:S05]  /*6140*/  @P2 BRA `(.L_x_147) ;  /* 0x0000000000042947 */ /* 0x000fea0003800000 */
[----:B------:R-:W-:Y:S01]  /*6150*/  BPT.TRAP 0x1 ;  /* 0x000000040000795c */ /* 0x000fe20000300000 */
.L_x_147:
[----:B------:R-:W-:Y:S05]  /*6160*/  @P0 BRA `(.L_x_148) ;  /* 0x0000000000040947 */ /* 0x000fea0003800000 */
[----:B------:R-:W-:Y:S01]  /*6170*/  BPT.TRAP 0x1 ;  /* 0x000000040000795c */ /* 0x000fe20000300000 */
.L_x_148:
[----:B------:R-:W0:Y:S01]  /*6180*/  LDC R13, c[0x0][0x380] ;  /* 0x0000e000ff0d7b82 */ /* 0x000e220000000800 */
[----:B------:R-:W-:Y:S01]  /*6190*/  R2UR UR4, R4 ;  /* 0x00000000040472ca */ /* 0x000fe200000e0000 */
[----:B------:R-:W-:Y:S01]  /*61a0*/  ULDC UR20, c[0x0][0x38c] ;  /* 0x0000e30000147ab9 */ /* 0x000fe20000000800 */
[----:B------:R-:W-:Y:S01]  /*61b0*/  R2UR UR5, R18 ;  /* 0x00000000120572ca */ /* 0x000fe200000e0000 */
[----:B------:R-:W-:Y:S01]  /*61c0*/  UISETP.NE.AND UP0, UPT, UR20, 0x1, UPT ;  /* 0x000000011400788c */ /* 0x000fe2000bf05270 */
[----:B------:R-:W-:Y:S01]  /*61d0*/  R2UR UR17, R12 ;  /* 0x000000000c1172ca */ /* 0x000fe200000e0000 */
[C---:B------:R-:W-:Y:S01]  /*61e0*/  VIADD R12, R10.reuse, 0x1 ;  /* 0x000000010a0c7836 */ /* 0x040fe20000000000 */
[----:B------:R-:W-:Y:S01]  /*61f0*/  R2UR UR18, R10 ;  /* 0x000000000a1272ca */ /* 0x000fe200000e0000 */
[----:B---3--:R-:W1:Y:S01]  /*6200*/  LDC.64 R14, c[0x0][0x3b8] ;  /* 0x0000ee00ff0e7b82 */ /* 0x008e620000000a00 */
[----:B------:R-:W-:Y:S01]  /*6210*/  R2UR UR9, R21 ;  /* 0x00000000150972ca */ /* 0x000fe200000e0000 */
[----:B------:R-:W-:Y:S01]  /*6220*/  VIADD R0, R0, 0xffffffff ;  /* 0xffffffff00007836 */ /* 0x000fe20000000000 */
[----:B------:R-:W-:Y:S01]  /*6230*/  R2UR UR16, R6 ;  /* 0x00000000061072ca */ /* 0x000fe200000e0000 */
[----:B------:R-:W-:Y:S01]  /*6240*/  ULDC.64 UR24, c[0x0][0x198] ;  /* 0x0000660000187ab9 */ /* 0x000fe20000000a00 */
[----:B------:R-:W-:Y:S01]  /*6250*/  R2UR UR12, R9 ;  /* 0x00000000090c72ca */ /* 0x000fe200000e0000 */
[----:B------:R-:W-:Y:S01]  /*6260*/  ULDC.64 UR14, c[0x0][0x3b0] ;  /* 0x0000ec00000e7ab9 */ /* 0x000fe20000000a00 */
[----:B------:R-:W-:Y:S01]  /*6270*/  @UP0 ULDC.64 UR10, c[0x0][0x390] ;  /* 0x0000e400000a0ab9 */ /* 0x000fe20000000a00 */
[----:B------:R-:W1:Y:S01]  /*6280*/  LDC.64 R16, c[0x0][0x3d8] ;  /* 0x0000f600ff107b82 */ /* 0x000e620000000a00 */
[----:B------:R-:W-:Y:S01]  /*6290*/  R2UR UR13, R8 ;  /* 0x00000000080d72ca */ /* 0x000fe200000e0000 */
[----:B------:R-:W-:Y:S01]  /*62a0*/  ULDC.64 UR22, c[0x0][0x3d0] ;  /* 0x0000f40000167ab9 */ /* 0x000fe20000000a00 */
[----:B------:R-:W-:Y:S01]  /*62b0*/  ISETP.GT.AND P5, PT, R0, 0x1, PT ;  /* 0x000000010000780c */ /* 0x000fe20003fa4270 */
[----:B------:R-:W-:-:S02]  /*62c0*/  USHF.L.U32 UR18, UR18, 0x5, URZ ;  /* 0x0000000512127899 */ /* 0x000fc4000800063f */
[----:B------:R-:W-:Y:S01]  /*62d0*/  UIADD3 UR17, UR17, 0x36000, URZ ;  /* 0x0003600011117890 */ /* 0x000fe2000fffe03f */
[----:B0-----:R-:W-:Y:S01]  /*62e0*/  ISETP.NE.AND P2, PT, R13, 0x1, PT ;  /* 0x000000010d00780c */ /* 0x001fe20003f45270 */
[----:B------:R-:W-:Y:S01]  /*62f0*/  ULEA UR16, UR16, UR9, 0xd ;  /* 0x0000000910107291 */ /* 0x000fe2000f8e683f */
[----:B------:R-:W-:Y:S01]  /*6300*/  UMOV UR26, 0x0 ;  /* 0x00000000001a7882 */ /* 0x000fe20000000000 */
[----:B------:R-:W-:-:S03]  /*6310*/  UMOV UR27, 0x10000000 ;  /* 0x10000000001b7882 */ /* 0x000fc60000000000 */
[----:B------:R-:W-:-:S07]  /*6320*/  UMOV UR9, UR17 ;  /* 0x0000001100097c82 */ /* 0x000fce0008000000 */
[----:B------:R-:W-:Y:S01]  /*6330*/  @P2 IMAD.U32 R11, RZ, RZ, UR4 ;  /* 0x00000004ff0b2e24 */ /* 0x000fe2000f8e00ff */
[----:B------:R-:W-:Y:S01]  /*6340*/  UIADD3 UR4, UP1, UR24, 0xf0, URZ ;  /* 0x000000f018047890 */ /* 0x000fe2000ff3e03f */
[----:B-1----:R-:W-:Y:S01]  /*6350*/  IMAD R10, R8, R15, R17 ;  /* 0x0000000f080a7224 */ /* 0x002fe200078e0211 */
[----:B------:R-:W-:Y:S02]  /*6360*/  UIADD3 UR24, UP2, UR24, 0x1f0, URZ ;  /* 0x000001f018187890 */ /* 0x000fe4000ff5e03f */
[----:B------:R-:W-:Y:S01]  /*6370*/  @P2 R2UR UR5, R11 ;  /* 0x000000000b0522ca */ /* 0x000fe200000e0000 */
[----:B------:R-:W-:Y:S01]  /*6380*/  IMAD R11, R6, 0x1000, R21 ;  /* 0x00001000060b7824 */ /* 0x000fe200078e0215 */
[----:B------:R-:W-:Y:S01]  /*6390*/  ISETP.NE.AND P2, PT, R12, R5, PT ;  /* 0x000000050c00720c */ /* 0x000fe20003f45270 */
[----:B------:R-:W-:-:S03]  /*63a0*/  VIADD R6, R6, 0x1 ;  /* 0x0000000106067836 */ /* 0x000fc60000000000 */
[----:B------:R-:W-:Y:S01]  /*63b0*/  R2UR UR8, R11 ;  /* 0x000000000b0872ca */ /* 0x000fe200000e0000 */
[----:B------:R-:W-:Y:S01]  /*63c0*/  IMAD R11, R9, R14, R16 ;  /* 0x0000000e090b7224 */ /* 0x000fe200078e0210 */
[C---:B------:R-:W-:Y:S01]  /*63d0*/  ISETP.NE.AND P4, PT, R6.reuse, 0x12, PT ;  /* 0x000000120600780c */ /* 0x040fe20003f85270 */
[----:B------:R-:W0:Y:S03]  /*63e0*/  LDC R14, c[0x0][0x3c8] ;  /* 0x0000f200ff0e7b82 */ /* 0x000e260000000800 */
[----:B------:R-:W-:Y:S01]  /*63f0*/  PRMT R10, R11, 0x40, R10 ;  /* 0x000000400b0a7816 */ /* 0x000fe2000000000a */
[----:B------:R-:W-:Y:S01]  /*6400*/  UIADD3 UR6, -UR5, URZ, URZ ;  /* 0x0000003f05067290 */ /* 0x000fe2000fffe13f */
[----:B------:R-:W-:Y:S01]  /*6410*/  VIADD R11, R9, 0x1 ;  /* 0x00000001090b7836 */ /* 0x000fe20000000000 */
[----:B------:R-:W-:Y:S01]  /*6420*/  UMOV UR21, UR5 ;  /* 0x0000000500157c82 */ /* 0x000fe20008000000 */
[----:B------:R-:W-:Y:S01]  /*6430*/  @P2 IMAD.MOV R11, RZ, RZ, R9 ;  /* 0x000000ffff0b2224 */ /* 0x000fe200078e0209 */
[----:B------:R-:W-:-:S02]  /*6440*/  SEL R6, R6, RZ, P4 ;  /* 0x000000ff06067207 */ /* 0x000fc40002000000 */
[----:B------:R-:W-:Y:S01]  /*6450*/  IMAD R13, R13, UR6, R18 ;  /* 0x000000060d0d7c24 */ /* 0x000fe2000f8e0212 */
[----:B------:R-:W-:Y:S02]  /*6460*/  UIMAD.WIDE.U32 UR6, UR5, UR10, URZ ;  /* 0x0000000a050672a5 */ /* 0x000fe4000f8e003f */
[----:B------:R-:W-:Y:S02]  /*6470*/  UIADD3 UR8, UR8, 0x24000, URZ ;  /* 0x0002400008087890 */ /* 0x000fe4000fffe03f */
[----:B------:R-:W-:Y:S01]  /*6480*/  @UP0 USHF.R.U32.HI UR21, URZ, UR11, UR7 ;  /* 0x0000000b3f150299 */ /* 0x000fe20008011607 */
[----:B------:R-:W-:Y:S01]  /*6490*/  R2UR UR19, R13 ;  /* 0x000000000d1372ca */ /* 0x000fe200000e0000 */
[----:B------:R-:W-:Y:S01]  /*64a0*/  UMOV UR10, UR18 ;  /* 0x00000012000a7c82 */ /* 0x000fe20008000000 */
[----:B------:R-:W-:Y:S01]  /*64b0*/  R2UR UR7, R10 ;  /* 0x000000000a0772ca */ /* 0x000fe200000e0000 */
[----:B------:R-:W-:Y:S01]  /*64c0*/  UIADD3 UR6, -UR21, URZ, URZ ;  /* 0x0000003f15067290 */ /* 0x000fe2000fffe13f */
[----:B------:R-:W-:Y:S01]  /*64d0*/  R2UR UR11, R19 ;  /* 0x00000000130b72ca */ /* 0x000fe200000e0000 */
[----:B------:R-:W-:Y:S01]  /*64e0*/  VIADD R13, R8, 0x1 ;  /* 0x00000001080d7836 */ /* 0x000fe20000000000 */
[----:B------:R-:W-:Y:S01]  /*64f0*/  SEL R10, RZ, 0x1, P4 ;  /* 0x00000001ff0a7807 */ /* 0x000fe20002000000 */
[----:B------:R-:W-:Y:S01]  /*6500*/  UIMAD UR20, UR20, UR6, UR5 ;  /* 0x00000006141472a4 */ /* 0x000fe2000f8e0205 */
[----:B0-----:R-:W-:Y:S01]  /*6510*/  ISETP.NE.AND P3, PT, R11, R14, PT ;  /* 0x0000000e0b00720c */ /* 0x001fe20003f65270 */
[----:B------:R-:W-:Y:S01]  /*6520*/  UIADD3.X UR5, URZ, UR25, URZ, UP1, !UPT ;  /* 0x000000193f057290 */ /* 0x000fe20008ffe43f */
[----:B------:R-:W-:Y:S01]  /*6530*/  LOP3.LUT R7, R7, R10, RZ, 0x3c, !PT ;  /* 0x0000000a07077212 */ /* 0x000fe200078e3cff */
[----:B------:R-:W-:Y:S01]  /*6540*/  UIMAD UR20, UR20, UR15, UR23 ;  /* 0x0000000f141472a4 */ /* 0x000fe2000f8e0217 */
[----:B------:R-:W-:Y:S01]  /*6550*/  SEL R10, R12, RZ, P2 ;  /* 0x000000ff0c0a7207 */ /* 0x000fe20001000000 */
[----:B------:R-:W-:Y:S01]  /*6560*/  UIMAD UR19, UR19, UR14, UR22 ;  /* 0x0000000e131372a4 */ /* 0x000fe2000f8e0216 */
[----:B------:R-:W-:Y:S01]  /*6570*/  SEL R9, R11, RZ, P3 ;  /* 0x000000ff0b097207 */ /* 0x000fe20001800000 */
[----:B------:R-:W-:-:S02]  /*6580*/  UPRMT UR6, UR7, 0x5410, URZ ;  /* 0x0000541007067896 */ /* 0x000fc4000800003f */
[----:B------:R-:W-:-:S04]  /*6590*/  UIADD3.X UR25, URZ, UR25, URZ, UP2, !UPT ;  /* 0x000000193f197290 */ /* 0x000fc800097fe43f */
[----:B------:R-:W-:-:S03]  /*65a0*/  @P3 IMAD.MOV R13, RZ, RZ, R8 ;  /* 0x000000ffff0d3224 */ /* 0x000fc600078e0208 */
[----:B------:R0:W-:Y:S01]  /*65b0*/  UTMALDG.4D.IM2COL [UR16], [UR4], UR6 ;  /* 0x00000010040073b4 */ /* 0x0001e20008058006 */
[----:B------:R-:W-:Y:S01]  /*65c0*/  IMAD.MOV.U32 R8, RZ, RZ, R13 ;  /* 0x000000ffff087224 */ /* 0x000fe200078e000d */
[----:B------:R0:W-:Y:S02]  /*65d0*/  UTMALDG.4D [UR8], [UR24], desc[UR26] ;  /* 0x00001a08180075b4 */ /* 0x0001e40008019000 */
[----:B0-----:R-:W-:Y:S05]  /*65e0*/  @P5 BRA `(.L_x_149) ;  /* 0xfffffff800a05947 */ /* 0x001fea000383ffff */
.L_x_145:
[----:B------:R-:W-:Y:S01]  /*65f0*/  ISETP.GE.U32.AND P2, PT, R3, 0x12, PT ;  /* 0x000000120300780c */ /* 0x000fe20003f46070 */
[----:B------:R-:W-:Y:S05]  /*6600*/  WARPSYNC.ALL ;  /* 0x0000000000007948 */ /* 0x000fea0003800000 */
[----:B------:R-:W-:-:S07]  /*6610*/  ELECT P1, URZ, PT ;  /* 0x00000000003f782f */ /* 0x000fce0003820000 */
[----:B------:R-:W-:-:S05]  /*6620*/  @P2 IMAD.WIDE.U32 R4, R3, 0x38e38e39, RZ ;  /* 0x38e38e3903042825 */ /* 0x000fca00078e00ff */
[----:B-----5:R-:W-:-:S04]  /*6630*/  @P2 SHF.R.U32.HI R0, RZ, 0x2, R5 ;  /* 0x00000002ff002819 */ /* 0x020fc80000011605 */
[----:B------:R-:W-:-:S04]  /*6640*/  @P2 LOP3.LUT R0, R0, 0x1, RZ, 0xc0, !PT ;  /* 0x0000000100002812 */ /* 0x000fc800078ec0ff */
[----:B------:R-:W-:Y:S01]  /*6650*/  @P2 ISETP.NE.U32.AND P0, PT, R0, 0x1, PT ;  /* 0x000000010000280c */ /* 0x000fe20003f05070 */
[----:B------:R-:W-:-:S12]  /*6660*/  @!P1 EXIT ;  /* 0x000000000000994d */ /* 0x000fd80003800000 */
[----:B------:R-:W-:Y:S02]  /*6670*/  LOP3.LUT R2, R2, 0x2, RZ, 0xfc, !PT ;  /* 0x0000000202027812 */ /* 0x000fe400078efcff */
[----:B------:R-:W-:Y:S02]  /*6680*/  @P2 ISETP.NE.U32.AND.EX P0, PT, RZ, RZ, PT, P0 ;  /* 0x000000ffff00220c */ /* 0x000fe40003f05100 */
[----:B------:R-:W-:Y:S01]  /*6690*/  ISETP.NE.AND P1, PT, R2, 0x3, PT ;  /* 0x000000030200780c */ /* 0x000fe20003f25270 */
[----:B------:R-:W-:Y:S01]  /*66a0*/  IMAD.MOV.U32 R2, RZ, RZ, 0x1 ;  /* 0x00000001ff027424 */ /* 0x000fe200078e00ff */
[----:B------:R-:W-:-:S11]  /*66b0*/  @P2 SEL R2, RZ, 0x1, !P0 ;  /* 0x00000001ff022807 */ /* 0x000fd60004000000 */
[----:B------:R-:W-:Y:S05]  /*66c0*/  @!P1 BRA `(.L_x_150) ;  /* 0x0000000000049947 */ /* 0x000fea0003800000 */
[----:B------:R-:W-:Y:S01]  /*66d0*/  BPT.TRAP 0x1 ;  /* 0x000000040000795c */ /* 0x000fe20000300000 */
.L_x_150:
[----:B------:R-:W0:Y:S01]  /*66e0*/  S2R R7, SR_CgaCtaId ;  /* 0x0000000000077919 */ /* 0x000e220000008800 */
[----:B------:R-:W-:Y:S01]  /*66f0*/  IMAD.WIDE.U32 R4, R3, 0x38e38e39, RZ ;  /* 0x38e38e3903047825 */ /* 0x000fe200078e00ff */
[----:B------:R-:W-:-:S04]  /*6700*/  MOV R0, 0x400 ;  /* 0x0000040000007802 */ /* 0x000fc80000000f00 */
[----:B------:R-:W-:Y:S02]  /*6710*/  SHF.R.U32.HI R4, RZ, 0x2, R5 ;  /* 0x00000002ff047819 */ /* 0x000fe40000011605 */
[----:B------:R-:W-:-:S03]  /*6720*/  SHF.L.U32 R5, R2, 0x1f, RZ ;  /* 0x0000001f02057819 */ /* 0x000fc600000006ff */
[----:B------:R-:W-:Y:S01]  /*6730*/  IMAD R3, R4, -0x12, R3 ;  /* 0xffffffee04037824 */ /* 0x000fe200078e0203 */
[----:B0-----:R-:W-:-:S05]  /*6740*/  LEA R0, R7, R0, 0x18 ;  /* 0x0000000007007211 */ /* 0x001fca00078ec0ff */
[----:B------:R-:W-:-:S04]  /*6750*/  VIADD R0, R0, 0x36090 ;  /* 0x0003609000007836 */ /* 0x000fc80000000000 */
[----:B------:R-:W-:-:S07]  /*6760*/  IMAD R4, R3, 0x8, R0 ;  /* 0x0000000803047824 */ /* 0x000fce00078e0200 */
.L_x_151:
[----:B0-----:R0:W1:Y:S02]  /*6770*/  SYNCS.PHASECHK.TRANS64.TRYWAIT P0, [R4+URZ], R5 ;  /* 0x00000005040075a7 */ /* 0x001064000800017f */
[----:B-1----:R-:W-:Y:S05]  /*6780*/  @!P0 NANOSLEEP.SYNCS 0x989680 ;  /* 0x009896800000895d */ /* 0x002fea0003900000 */
[----:B------:R-:W1:Y:S02]  /*6790*/  @!P0 SYNCS.PHASECHK.TRANS64 P0, [R4+URZ], R5 ;  /* 0x00000005040085a7 */ /* 0x000e64000800007f */
[----:B-1----:R-:W-:Y:S05]  /*67a0*/  @!P0 BRA `(.L_x_151) ;  /* 0xfffffffc00f08947 */ /* 0x002fea000383ffff */
[----:B------:R-:W-:-:S05]  /*67b0*/  VIADD R3, R3, 0x1 ;  /* 0x0000000103037836 */ /* 0x000fca0000000000 */
[----:B------:R-:W-:-:S04]  /*67c0*/  ISETP.NE.AND P0, PT, R3, 0x12, PT ;  /* 0x000000120300780c */ /* 0x000fc80003f05270 */
[----:B0-----:R-:W-:Y:S02]  /*67d0*/  SEL R5, RZ, 0x1, P0 ;  /* 0x00000001ff057807 */ /* 0x001fe40000000000 */
[----:B------:R-:W-:Y:S02]  /*67e0*/  SEL R3, R3, RZ, P0 ;  /* 0x000000ff03037207 */ /* 0x000fe40000000000 */
[----:B------:R-:W-:-:S03]  /*67f0*/  LOP3.LUT R7, R2, R5, RZ, 0x3c, !PT ;  /* 0x0000000502077212 */ /* 0x000fc600078e3cff */
[----:B------:R-:W-:Y:S01]  /*6800*/  IMAD R2, R3, 0x8, R0 ;  /* 0x0000000803027824 */ /* 0x000fe200078e0200 */
[----:B------:R-:W-:-:S07]  /*6810*/  SHF.L.U32 R5, R7, 0x1f, RZ ;  /* 0x0000001f07057819 */ /* 0x000fce00000006ff */
.L_x_152:
        /* <DEDUP_REMOVED lines=11> */
.L_x_153:
        /* <DEDUP_REMOVED lines=11> */
.L_x_154:
        /* <DEDUP_REMOVED lines=11> */
.L_x_155:
        /* <DEDUP_REMOVED lines=11> */
.L_x_156:
        /* <DEDUP_REMOVED lines=11> */
.L_x_157:
        /* <DEDUP_REMOVED lines=11> */
.L_x_158:
        /* <DEDUP_REMOVED lines=11> */
.L_x_159:
        /* <DEDUP_REMOVED lines=11> */
.L_x_160:
        /* <DEDUP_REMOVED lines=11> */
.L_x_161:
        /* <DEDUP_REMOVED lines=11> */
.L_x_162:
        /* <DEDUP_REMOVED lines=11> */
.L_x_163:
        /* <DEDUP_REMOVED lines=11> */
.L_x_164:
        /* <DEDUP_REMOVED lines=11> */
.L_x_165:
        /* <DEDUP_REMOVED lines=11> */
.L_x_166:
        /* <DEDUP_REMOVED lines=11> */
.L_x_167:
        /* <DEDUP_REMOVED lines=11> */
.L_x_168:
[----:B0-----:R0:W1:Y:S02]  /*7320*/  SYNCS.PHASECHK.TRANS64.TRYWAIT P0, [R3+URZ], R0 ;  /* 0x00000000030075a7 */ /* 0x001064000800017f */
[----:B-1----:R-:W-:Y:S05]  /*7330*/  @!P0 NANOSLEEP.SYNCS 0x989680 ;  /* 0x009896800000895d */ /* 0x002fea0003900000 */
[----:B------:R-:W1:Y:S02]  /*7340*/  @!P0 SYNCS.PHASECHK.TRANS64 P0, [R3+URZ], R0 ;  /* 0x00000000030085a7 */ /* 0x000e64000800007f */
[----:B-1----:R-:W-:Y:S05]  /*7350*/  @P0 EXIT ;  /* 0x000000000000094d */ /* 0x002fea0003800000 */
[----:B------:R-:W-:Y:S05]  /*7360*/  BRA `(.L_x_168) ;  /* 0xfffffffc00ec7947 */ /* 0x000fea000383ffff */
.L_x_169:
[----:B------:R-:W-:-:S00]  /*7370*/  BRA `(.L_x_169) ;  /* 0xfffffffc00fc7947 */ /* 0x000fc0000383ffff */
[----:B------:R-:W-:-:S00]  /*7380*/  NOP ;  /* 0x0000000000007918 */ /* 0x000fc00000000000 */
[----:B------:R-:W-:-:S00]  /*7390*/  NOP ;  /* 0x0000000000007918 */ /* 0x000fc00000000000 */
[----:B------:R-:W-:-:S00]  /*73a0*/  NOP ;  /* 0x0000000000007918 */ /* 0x000fc00000000000 */
[----:B------:R-:W-:-:S00]  /*73b0*/  NOP ;  /* 0x0000000000007918 */ /* 0x000fc00000000000 */
[----:B------:R-:W-:-:S00]  /*73c0*/  NOP ;  /* 0x0000000000007918 */ /* 0x000fc00000000000 */
[----:B------:R-:W-:-:S00]  /*73d0*/  NOP ;  /* 0x0000000000007918 */ /* 0x000fc00000000000 */
[----:B------:R-:W-:-:S00]  /*73e0*/  NOP ;  /* 0x0000000000007918 */ /* 0x000fc00000000000 */
[----:B------:R-:W-:-:S00]  /*73f0*/  NOP ;  /* 0x0000000000007918 */ /* 0x000fc00000000000 */
.L_x_170:


//--------------------- .nv.shared._ZN7cutlass13device_kernelINS_4conv6kernel13ConvUniversalINS1_16ConvProblemShapeILNS1_8OperatorE0ELi2EEENS1_10collective14CollectiveConvINS1_46MainloopSm90TmaGmmaWarpSpecializedImplicitGemmILS5_0ELi18ELi2EN4cute5tupleIJNSA_1CILi1EEESD_SD_EEENS1_36KernelImplicitTmaWarpSpecializedSm90ELi1EEENSB_IJNSC_ILi128EEENSC_ILi64EEENSB_IJNSC_ILi32EEEEEEEEENS_6half_tESM_NSA_8TiledMMAINSA_8MMA_AtomIJNSA_4SM904GMMA25MMA_64x64x16_F32F16F16_SSILNSQ_5MajorE0ELSS_0ELNSQ_7ScaleInE1ELST_1EEEEEENSA_6LayoutISE_NSB_IJNSC_ILi0EEESX_SX_EEEEENSB_IJNSA_10UnderscoreES10_S10_EEEEENS7_6detail26Sm90ImplicitGemmTileTraitsINSA_20SM90_TMA_LOAD_IM2COLENSA_14ComposedLayoutINSA_7SwizzleILi2ELi4ELi3EEENSA_18smem_ptr_flag_bitsILi16EEENSW_INSB_IJNSB_IJNSC_ILi8EEENSC_ILi16EEEEEENSB_IJSJ_SD_EEENSB_IJSD_NSC_ILi18EEEEEEEEENSB_IJNSB_IJSJ_NSC_ILi256EEEEEENSB_IJSD_SX_EEENSB_IJSX_NSC_ILi4096EEEEEEEEEEEEEvEENS14_INSA_13SM90_TMA_LOADENS16_IS18_S1A_NSW_INSB_IJNSB_IJS1B_S1B_EEES1E_S1G_EEENSB_IJS1J_S1K_NSB_IJSX_NSC_ILi2048EEEEEEEEEEEEEvEEEENS_8epilogue10collective6detail29Sm90TmaWarpSpecializedAdapterINS22_15DefaultEpilogueISM_NSB_IJNSB_IJlllEEESD_SX_EEES27_NS21_6thread17LinearCombinationISM_Li1EffLNS28_9ScaleType4KindE0ELNS_15FloatRoundStyleE2ESM_EENS_4gemm15EpilogueDefaultEEEEEvvEEEEvNT_6ParamsE --------------------------
	.section	.nv.shared._ZN7cutlass13device_kernelINS_4conv6kernel13ConvUniversalINS1_16ConvProblemShapeILNS1_8OperatorE0ELi2EEENS1_10collective14CollectiveConvINS1_46MainloopSm90TmaGmmaWarpSpecializedImplicitGemmILS5_0ELi18ELi2EN4cute5tupleIJNSA_1CILi1EEESD_SD_EEENS1_36KernelImplicitTmaWarpSpecializedSm90ELi1EEENSB_IJNSC_ILi128EEENSC_ILi64EEENSB_IJNSC_ILi32EEEEEEEEENS_6half_tESM_NSA_8TiledMMAINSA_8MMA_AtomIJNSA_4SM904GMMA25MMA_64x64x16_F32F16F16_SSILNSQ_5MajorE0ELSS_0ELNSQ_7ScaleInE1ELST_1EEEEEENSA_6LayoutISE_NSB_IJNSC_ILi0EEESX_SX_EEEEENSB_IJNSA_10UnderscoreES10_S10_EEEEENS7_6detail26Sm90ImplicitGemmTileTraitsINSA_20SM90_TMA_LOAD_IM2COLENSA_14ComposedLayoutINSA_7SwizzleILi2ELi4ELi3EEENSA_18smem_ptr_flag_bitsILi16EEENSW_INSB_IJNSB_IJNSC_ILi8EEENSC_ILi16EEEEEENSB_IJSJ_SD_EEENSB_IJSD_NSC_ILi18EEEEEEEEENSB_IJNSB_IJSJ_NSC_ILi256EEEEEENSB_IJSD_SX_EEENSB_IJSX_NSC_ILi4096EEEEEEEEEEEEEvEENS14_INSA_13SM90_TMA_LOADENS16_IS18_S1A_NSW_INSB_IJNSB_IJS1B_S1B_EEES1E_S1G_EEENSB_IJS1J_S1K_NSB_IJSX_NSC_ILi2048EEEEEEEEEEEEEvEEEENS_8epilogue10collective6detail29Sm90TmaWarpSpecializedAdapterINS22_15DefaultEpilogueISM_NSB_IJNSB_IJlllEEESD_SX_EEES27_NS21_6thread17LinearCombinationISM_Li1EffLNS28_9ScaleType4KindE0ELNS_15FloatRoundStyleE2ESM_EENS_4gemm15EpilogueDefaultEEEEEvvEEEEvNT_6ParamsE,"aw",@nobits
	.sectionflags	@""
	.align	16
	.zero		1024


//--------------------- .nv.shared.reserved.0     --------------------------
	.section	.nv.shared.reserved.0,"aw",@nobits
	.weak		__nv_reservedSMEM_offset_0_alias
	.size		__nv_reservedSMEM_offset_0_alias, 0, 0
	.other		__nv_reservedSMEM_offset_0_alias,@"STO_CUDA_RESERVED_SHARED STV_DEFAULT"
__nv_reservedSMEM_offset_0_alias:
	.zero		0


//--------------------- .nv.global                --------------------------
	.section	.nv.global,"aw",@nobits
.nv.global:
	.type		_ZN39_INTERNAL_a3037176_4_k_cu_1ad98153_27834cute1_E,@object
	.size		_ZN39_INTERNAL_a3037176_4_k_cu_1ad98153_27834cute1_E,(_ZN39_INTERNAL_a3037176_4_k_cu_1ad98153_27834cuda3std3__45__cpo6cbeginE - _ZN39_INTERNAL_a3037176_4_k_cu_1ad98153_27834cute1_E)
_ZN39_INTERNAL_a3037176_4_k_cu_1ad98153_27834cute1_E:
	.zero		1
	.type		_ZN39_INTERNAL_a3037176_4_k_cu_1ad98153_27834cuda3std3__45__cpo6cbeginE,@object
	.size		_ZN39_INTERNAL_a3037176_4_k_cu_1ad98153_27834cuda3std3__45__cpo6cbeginE,(_ZN39_INTERNAL_a3037176_4_k_cu_1ad98153_27834cuda3std3__48in_placeE - _ZN39_INTERNAL_a3037176_4_k_cu_1ad98153_27834cuda3std3__45__cpo6cbeginE)
_ZN39_INTERNAL_a3037176_4_k_cu_1ad98153_27834cuda3std3__45__cpo6cbeginE:
	.zero		1
	.type		_ZN39_INTERNAL_a3037176_4_k_cu_1ad98153_27834cuda3std3__48in_placeE,@object
	.size		_ZN39_INTERNAL_a3037176_4_k_cu_1ad98153_27834cuda3std3__48in_placeE,(_ZN39_INTERNAL_a3037176_4_k_cu_1ad98153_27834cuda3std6ranges3__45__cpo9iter_moveE - _ZN39_INTERNAL_a3037176_4_k_cu_1ad98153_27834cuda3std3__48in_placeE)
_ZN39_INTERNAL_a3037176_4_k_cu_1ad98153_27834cuda3std3__48in_placeE:
	.zero		1
	.type		_ZN39_INTERNAL_a3037176_4_k_cu_1ad98153_27834cuda3std6ranges3__45__cpo9iter_moveE,@object
	.size		_ZN39_INTERNAL_a3037176_4_k_cu_1ad98153_27834cuda3std6ranges3__45__cpo9iter_moveE,(_ZN39_INTERNAL_a3037176_4_k_cu_1ad98153_27834cuda3std3__45__cpo5beginE - _ZN39_INTERNAL_a3037176_4_k_cu_1ad98153_27834cuda3std6ranges3__45__cpo9iter_moveE)
_ZN39_INTERNAL_a3037176_4_k_cu_1ad98153_27834cuda3std6ranges3__45__cpo9iter_moveE:
	.zero		1
	.type		_ZN39_INTERNAL_a3037176_4_k_cu_1ad98153_27834cuda3std3__45__cpo5beginE,@object
	.size		_ZN39_INTERNAL_a3037176_4_k_cu_1ad98153_27834cuda3std3__45__cpo5beginE,(_ZN39_INTERNAL_a3037176_4_k_cu_1ad98153_27834cuda3std3__441_GLOBAL__N__a3037176_4_k_cu_1ad98153_27836ignoreE - _ZN39_INTERNAL_a3037176_4_k_cu_1ad98153_27834cuda3std3__45__cpo5beginE)
_ZN39_INTERNAL_a3037176_4_k_cu_1ad98153_27834cuda3std3__45__cpo5beginE:
	.zero		1
	.type		_ZN39_INTERNAL_a3037176_4_k_cu_1ad98153_27834cuda3std3__441_GLOBAL__N__a3037176_4_k_cu_1ad98153_27836ignoreE,@object
	.size		_ZN39_INTERNAL_a3037176_4_k_cu_1ad98153_27834cuda3std3__441_GLOBAL__N__a3037176_4_k_cu_1ad98153_27836ignoreE,(_ZN39_INTERNAL_a3037176_4_k_cu_1ad98153_27834cute7productE - _ZN39_INTERNAL_a3037176_4_k_cu_1ad98153_27834cuda3std3__441_GLOBAL__N__a3037176_4_k_cu_1ad98153_27836ignoreE)
_ZN39_INTERNAL_a3037176_4_k_cu_1ad98153_27834cuda3std3__441_GLOBAL__N__a3037176_4_k_cu_1ad98153_27836ignoreE:
	.zero		1
	.type		_ZN39_INTERNAL_a3037176_4_k_cu_1ad98153_27834cute7productE,@object
	.size		_ZN39_INTERNAL_a3037176_4_k_cu_1ad98153_27834cute7productE,(_ZN39_INTERNAL_a3037176_4_k_cu_1ad98153_27834cuda3std3__45__cpo3endE - _ZN39_INTERNAL_a3037176_4_k_cu_1ad98153_27834cute7productE)
_ZN39_INTERNAL_a3037176_4_k_cu_1ad98153_27834cute7productE:
	.zero		1
	.type		_ZN39_INTERNAL_a3037176_4_k_cu_1ad98153_27834cuda3std3__45__cpo3endE,@object
	.size		_ZN39_INTERNAL_a3037176_4_k_cu_1ad98153_27834cuda3std3__45__cpo3endE,(_ZN39_INTERNAL_a3037176_4_k_cu_1ad98153_27834cuda3std3__419piecewise_constructE - _ZN39_INTERNAL_a3037176_4_k_cu_1ad98153_27834cuda3std3__45__cpo3endE)
_ZN39_INTERNAL_a3037176_4_k_cu_1ad98153_27834cuda3std3__45__cpo3endE:
	.zero		1
	.type		_ZN39_INTERNAL_a3037176_4_k_cu_1ad98153_27834cuda3std3__419piecewise_constructE,@object
	.size		_ZN39_INTERNAL_a3037176_4_k_cu_1ad98153_27834cuda3std3__419piecewise_constructE,(_ZN39_INTERNAL_a3037176_4_k_cu_1ad98153_27834cuda3std3__45__cpo4cendE - _ZN39_INTERNAL_a3037176_4_k_cu_1ad98153_27834cuda3std3__419piecewise_constructE)
_ZN39_INTERNAL_a3037176_4_k_cu_1ad98153_27834cuda3std3__419piecewise_constructE:
	.zero		1
	.type		_ZN39_INTERNAL_a3037176_4_k_cu_1ad98153_27834cuda3std3__45__cpo4cendE,@object
	.size		_ZN39_INTERNAL_a3037176_4_k_cu_1ad98153_27834cuda3std3__45__cpo4cendE,(_ZN39_INTERNAL_a3037176_4_k_cu_1ad98153_27834cuda3std6ranges3__45__cpo4swapE - _ZN39_INTERNAL_a3037176_4_k_cu_1ad98153_27834cuda3std3__45__cpo4cendE)
_ZN39_INTERNAL_a3037176_4_k_cu_1ad98153_27834cuda3std3__45__cpo4cendE:
	.zero		1
	.type		_ZN39_INTERNAL_a3037176_4_k_cu_1ad98153_27834cuda3std6ranges3__45__cpo4swapE,@object
	.size		_ZN39_INTERNAL_a3037176_4_k_cu_1ad98153_27834cuda3std6ranges3__45__cpo4swapE,(.L_7 - _ZN39_INTERNAL_a3037176_4_k_cu_1ad98153_27834cuda3std6ranges3__45__cpo4swapE)
_ZN39_INTERNAL_a3037176_4_k_cu_1ad98153_27834cuda3std6ranges3__45__cpo4swapE:
	.zero		1
.L_7:


//--------------------- .nv.constant0._ZN7cutlass13device_kernelINS_4conv6kernel13ConvUniversalINS1_16ConvProblemShapeILNS1_8OperatorE0ELi2EEENS1_10collective14CollectiveConvINS1_46MainloopSm90TmaGmmaWarpSpecializedImplicitGemmILS5_0ELi18ELi2EN4cute5tupleIJNSA_1CILi1EEESD_SD_EEENS1_36KernelImplicitTmaWarpSpecializedSm90ELi1EEENSB_IJNSC_ILi128EEENSC_ILi64EEENSB_IJNSC_ILi32EEEEEEEEENS_6half_tESM_NSA_8TiledMMAINSA_8MMA_AtomIJNSA_4SM904GMMA25MMA_64x64x16_F32F16F16_SSILNSQ_5MajorE0ELSS_0ELNSQ_7ScaleInE1ELST_1EEEEEENSA_6LayoutISE_NSB_IJNSC_ILi0EEESX_SX_EEEEENSB_IJNSA_10UnderscoreES10_S10_EEEEENS7_6detail26Sm90ImplicitGemmTileTraitsINSA_20SM90_TMA_LOAD_IM2COLENSA_14ComposedLayoutINSA_7SwizzleILi2ELi4ELi3EEENSA_18smem_ptr_flag_bitsILi16EEENSW_INSB_IJNSB_IJNSC_ILi8EEENSC_ILi16EEEEEENSB_IJSJ_SD_EEENSB_IJSD_NSC_ILi18EEEEEEEEENSB_IJNSB_IJSJ_NSC_ILi256EEEEEENSB_IJSD_SX_EEENSB_IJSX_NSC_ILi4096EEEEEEEEEEEEEvEENS14_INSA_13SM90_TMA_LOADENS16_IS18_S1A_NSW_INSB_IJNSB_IJS1B_S1B_EEES1E_S1G_EEENSB_IJS1J_S1K_NSB_IJSX_NSC_ILi2048EEEEEEEEEEEEEvEEEENS_8epilogue10collective6detail29Sm90TmaWarpSpecializedAdapterINS22_15DefaultEpilogueISM_NSB_IJNSB_IJlllEEESD_SX_EEES27_NS21_6thread17LinearCombinationISM_Li1EffLNS28_9ScaleType4KindE0ELNS_15FloatRoundStyleE2ESM_EENS_4gemm15EpilogueDefaultEEEEEvvEEEEvNT_6ParamsE --------------------------
	.section	.nv.constant0._ZN7cutlass13device_kernelINS_4conv6kernel13ConvUniversalINS1_16ConvProblemShapeILNS1_8OperatorE0ELi2EEENS1_10collective14CollectiveConvINS1_46MainloopSm90TmaGmmaWarpSpecializedImplicitGemmILS5_0ELi18ELi2EN4cute5tupleIJNSA_1CILi1EEESD_SD_EEENS1_36KernelImplicitTmaWarpSpecializedSm90ELi1EEENSB_IJNSC_ILi128EEENSC_ILi64EEENSB_IJNSC_ILi32EEEEEEEEENS_6half_tESM_NSA_8TiledMMAINSA_8MMA_AtomIJNSA_4SM904GMMA25MMA_64x64x16_F32F16F16_SSILNSQ_5MajorE0ELSS_0ELNSQ_7ScaleInE1ELST_1EEEEEENSA_6LayoutISE_NSB_IJNSC_ILi0EEESX_SX_EEEEENSB_IJNSA_10UnderscoreES10_S10_EEEEENS7_6detail26Sm90ImplicitGemmTileTraitsINSA_20SM90_TMA_LOAD_IM2COLENSA_14ComposedLayoutINSA_7SwizzleILi2ELi4ELi3EEENSA_18smem_ptr_flag_bitsILi16EEENSW_INSB_IJNSB_IJNSC_ILi8EEENSC_ILi16EEEEEENSB_IJSJ_SD_EEENSB_IJSD_NSC_ILi18EEEEEEEEENSB_IJNSB_IJSJ_NSC_ILi256EEEEEENSB_IJSD_SX_EEENSB_IJSX_NSC_ILi4096EEEEEEEEEEEEEvEENS14_INSA_13SM90_TMA_LOADENS16_IS18_S1A_NSW_INSB_IJNSB_IJS1B_S1B_EEES1E_S1G_EEENSB_IJS1J_S1K_NSB_IJSX_NSC_ILi2048EEEEEEEEEEEEEvEEEENS_8epilogue10collective6detail29Sm90TmaWarpSpecializedAdapterINS22_15DefaultEpilogueISM_NSB_IJNSB_IJlllEEESD_SX_EEES27_NS21_6thread17LinearCombinationISM_Li1EffLNS28_9ScaleType4KindE0ELNS_15FloatRoundStyleE2ESM_EENS_4gemm15EpilogueDefaultEEEEEvvEEEEvNT_6ParamsE,"a",@progbits
	.sectionflags	@""
	.align	4
.nv.constant0._ZN7cutlass13device_kernelINS_4conv6kernel13ConvUniversalINS1_16ConvProblemShapeILNS1_8OperatorE0ELi2EEENS1_10collective14CollectiveConvINS1_46MainloopSm90TmaGmmaWarpSpecializedImplicitGemmILS5_0ELi18ELi2EN4cute5tupleIJNSA_1CILi1EEESD_SD_EEENS1_36KernelImplicitTmaWarpSpecializedSm90ELi1EEENSB_IJNSC_ILi128EEENSC_ILi64EEENSB_IJNSC_ILi32EEEEEEEEENS_6half_tESM_NSA_8TiledMMAINSA_8MMA_AtomIJNSA_4SM904GMMA25MMA_64x64x16_F32F16F16_SSILNSQ_5MajorE0ELSS_0ELNSQ_7ScaleInE1ELST_1EEEEEENSA_6LayoutISE_NSB_IJNSC_ILi0EEESX_SX_EEEEENSB_IJNSA_10UnderscoreES10_S10_EEEEENS7_6detail26Sm90ImplicitGemmTileTraitsINSA_20SM90_TMA_LOAD_IM2COLENSA_14ComposedLayoutINSA_7SwizzleILi2ELi4ELi3EEENSA_18smem_ptr_flag_bitsILi16EEENSW_INSB_IJNSB_IJNSC_ILi8EEENSC_ILi16EEEEEENSB_IJSJ_SD_EEENSB_IJSD_NSC_ILi18EEEEEEEEENSB_IJNSB_IJSJ_NSC_ILi256EEEEEENSB_IJSD_SX_EEENSB_IJSX_NSC_ILi4096EEEEEEEEEEEEEvEENS14_INSA_13SM90_TMA_LOADENS16_IS18_S1A_NSW_INSB_IJNSB_IJS1B_S1B_EEES1E_S1G_EEENSB_IJS1J_S1K_NSB_IJSX_NSC_ILi2048EEEEEEEEEEEEEvEEEENS_8epilogue10collective6detail29Sm90TmaWarpSpecializedAdapterINS22_15DefaultEpilogueISM_NSB_IJNSB_IJlllEEESD_SX_EEES27_NS21_6thread17LinearCombinationISM_Li1EffLNS28_9ScaleType4KindE0ELNS_15FloatRoundStyleE2ESM_EENS_4gemm15EpilogueDefaultEEEEEvvEEEEvNT_6ParamsE:
	.zero		1536


//--------------------- SYMBOLS --------------------------

	.type		.nv.reservedSmem.offset0,@object
	.size		.nv.reservedSmem.offset0,0x4
